def matmul_kernel(
    a_ptr,
    b_ptr,
    c_ptr,
    M,
    N,
    K,
    stride_am,
    stride_ak,
    stride_bk,
    stride_bn,
    stride_cm,
    stride_cn,
    BLOCK_M: tl.constexpr,
    BLOCK_N: tl.constexpr,
    BLOCK_K: tl.constexpr,
    GROUP_M: tl.constexpr,
):
    pid = tl.program_id(axis=0)
    num_pid_m = tl.cdiv(M, BLOCK_M)
    num_pid_n = tl.cdiv(N, BLOCK_N)
    num_pid_in_group = GROUP_M * num_pid_n
    group_id = pid // num_pid_in_group
    first_pid_m = group_id * GROUP_M
    group_size_m = min(num_pid_m - first_pid_m, GROUP_M)
    pid_m = first_pid_m + ((pid % num_pid_in_group) % group_size_m)
    pid_n = (pid % num_pid_in_group) // group_size_m

    offs_am = (pid_m * BLOCK_M + tl.arange(0, BLOCK_M)) % M
    offs_bn = (pid_n * BLOCK_N + tl.arange(0, BLOCK_N)) % N
    offs_k = tl.arange(0, BLOCK_K)
    a_ptrs = a_ptr + offs_am[:, None] * stride_am + offs_k[None, :] * stride_ak
    b_ptrs = b_ptr + offs_k[:, None] * stride_bk + offs_bn[None, :] * stride_bn

    acc = tl.zeros((BLOCK_M, BLOCK_N), dtype=tl.float32)
    for kk in range(0, tl.cdiv(K, BLOCK_K)):
        a = tl.load(a_ptrs, mask=offs_k[None, :] < K - kk * BLOCK_K, other=0.0)
        b = tl.load(b_ptrs, mask=offs_k[:, None] < K - kk * BLOCK_K, other=0.0)
        acc = tl.dot(a, b, acc)
        a_ptrs += BLOCK_K * stride_ak
        b_ptrs += BLOCK_K * stride_bk

    c = acc.to(c_ptr.dtype.element_ty)
    offs_cm = pid_m * BLOCK_M + tl.arange(0, BLOCK_M)
    offs_cn = pid_n * BLOCK_N + tl.arange(0, BLOCK_N)
    c_ptrs = c_ptr + offs_cm[:, None] * stride_cm + offs_cn[None, :] * stride_cn
    mask = (offs_cm[:, None] < M) & (offs_cn[None, :] < N)
    tl.store(c_ptrs, c, mask=mask)

# config = {"BLOCK_K": 128, "BLOCK_M": 16, "BLOCK_N": 64, "GROUP_M": 8, "arch": "sm_100", "dtype": "bf16", "num_ctas": 1, "num_stages": 2, "num_warps": 2}
# arch = sm_100


// ===== COMPILED SASS (sm_100a) =====

	.target	sm_100a

	.elftype	@"ET_EXEC"


//--------------------- .note.nv.tkinfo           --------------------------
	.section	.note.nv.tkinfo,"",@"SHT_NOTE"
	.sectionflags	@"SHF_NOTE_NV_TKINFO"
	.tkinfo
        /*0018*/ 	.word	0x00000081
        /*0030*/ 	.string	""
        /*0030*/ 	.string	"ptxas-blackwell"
        /*0030*/ 	.string	"Cuda compilation tools, release 12.9, V12.9.86"
        /*0030*/ 	.string	"Build cuda_12.9.r12.9/compiler.36037853_0"
        /*0030*/ 	.string	"-v  -suppress-debug-info  -lineinfo  -arch sm_100a "



//--------------------- .note.nv.cuver            --------------------------
	.section	.note.nv.cuver,"",@"SHT_NOTE"
	.sectionflags	@"SHF_NOTE_NV_CUVER"
        /*0018*/ 	.short	0x0001
        /*001a*/ 	.short	0x0064
        /*001c*/ 	.short	0x0001
        /*001e*/ 	.short	0x0000
        /*0020*/ 	.short	0x0001
        /*0022*/ 	.short	0x0000


//--------------------- .nv.info                  --------------------------
	.section	.nv.info,"",@"SHT_CUDA_INFO"
	.align	4


	//----- nvinfo : EIATTR_REGCOUNT
	.align		4
        /*0000*/ 	.byte	0x04, 0x2f
        /*0002*/ 	.short	(.L_1 - .L_0)
	.align		4
.L_0:
        /*0004*/ 	.word	index@(matmul_kernel)
        /*0008*/ 	.word	0x000000ff


	//----- nvinfo : EIATTR_FRAME_SIZE
	.align		4
.L_1:
        /*000c*/ 	.byte	0x04, 0x11
        /*000e*/ 	.short	(.L_3 - .L_2)
	.align		4
.L_2:
        /*0010*/ 	.word	index@(matmul_kernel)
        /*0014*/ 	.word	0x000001b8


	//----- nvinfo : EIATTR_MIN_STACK_SIZE
	.align		4
.L_3:
        /*0018*/ 	.byte	0x04, 0x12
        /*001a*/ 	.short	(.L_5 - .L_4)
	.align		4
.L_4:
        /*001c*/ 	.word	index@(matmul_kernel)
        /*0020*/ 	.word	0x000001b8
.L_5:


//--------------------- .nv.info.matmul_kernel    --------------------------
	.section	.nv.info.matmul_kernel,"",@"SHT_CUDA_INFO"
	.sectionflags	@""
	.align	4


	//----- nvinfo : EIATTR_CUDA_API_VERSION
	.align		4
        /*0000*/ 	.byte	0x04, 0x37
        /*0002*/ 	.short	(.L_7 - .L_6)
.L_6:
        /*0004*/ 	.word	0x00000081


	//----- nvinfo : EIATTR_KPARAM_INFO
	.align		4
.L_7:
        /*0008*/ 	.byte	0x04, 0x17
        /*000a*/ 	.short	(.L_9 - .L_8)
.L_8:
        /*000c*/ 	.word	0x00000000
        /*0010*/ 	.short	0x000d
        /*0012*/ 	.short	0x0048
        /*0014*/ 	.byte	0x00, 0xf4, 0x21, 0x00


	//----- nvinfo : EIATTR_KPARAM_INFO
	.align		4
.L_9:
        /*0018*/ 	.byte	0x04, 0x17
        /*001a*/ 	.short	(.L_11 - .L_10)
.L_10:
        /*001c*/ 	.word	0x00000000
        /*0020*/ 	.short	0x000c
        /*0022*/ 	.short	0x0040
        /*0024*/ 	.byte	0x00, 0xf4, 0x21, 0x00


	//----- nvinfo : EIATTR_KPARAM_INFO
	.align		4
.L_11:
        /*0028*/ 	.byte	0x04, 0x17
        /*002a*/ 	.short	(.L_13 - .L_12)
.L_12:
        /*002c*/ 	.word	0x00000000
        /*0030*/ 	.short	0x000b
        /*0032*/ 	.short	0x0038
        /*0034*/ 	.byte	0x00, 0xf0, 0x11, 0x00


	//----- nvinfo : EIATTR_KPARAM_INFO
	.align		4
.L_13:
        /*0038*/ 	.byte	0x04, 0x17
        /*003a*/ 	.short	(.L_15 - .L_14)
.L_14:
        /*003c*/ 	.word	0x00000000
        /*0040*/ 	.short	0x000a
        /*0042*/ 	.short	0x0034
        /*0044*/ 	.byte	0x00, 0xf0, 0x11, 0x00


	//----- nvinfo : EIATTR_KPARAM_INFO
	.align		4
.L_15:
        /*0048*/ 	.byte	0x04, 0x17
        /*004a*/ 	.short	(.L_17 - .L_16)
.L_16:
        /*004c*/ 	.word	0x00000000
        /*0050*/ 	.short	0x0009
        /*0052*/ 	.short	0x0030
        /*0054*/ 	.byte	0x00, 0xf0, 0x11, 0x00


	//----- nvinfo : EIATTR_KPARAM_INFO
	.align		4
.L_17:
        /*0058*/ 	.byte	0x04, 0x17
        /*005a*/ 	.short	(.L_19 - .L_18)
.L_18:
        /*005c*/ 	.word	0x00000000
        /*0060*/ 	.short	0x0008
        /*0062*/ 	.short	0x002c
        /*0064*/ 	.byte	0x00, 0xf0, 0x11, 0x00


	//----- nvinfo : EIATTR_KPARAM_INFO
	.align		4
.L_19:
        /*0068*/ 	.byte	0x04, 0x17
        /*006a*/ 	.short	(.L_21 - .L_20)
.L_20:
        /*006c*/ 	.word	0x00000000
        /*0070*/ 	.short	0x0007
        /*0072*/ 	.short	0x0028
        /*0074*/ 	.byte	0x00, 0xf0, 0x11, 0x00


	//----- nvinfo : EIATTR_KPARAM_INFO
	.align		4
.L_21:
        /*0078*/ 	.byte	0x04, 0x17
        /*007a*/ 	.short	(.L_23 - .L_22)
.L_22:
        /*007c*/ 	.word	0x00000000
        /*0080*/ 	.short	0x0006
        /*0082*/ 	.short	0x0024
        /*0084*/ 	.byte	0x00, 0xf0, 0x11, 0x00


	//----- nvinfo : EIATTR_KPARAM_INFO
	.align		4
.L_23:
        /*0088*/ 	.byte	0x04, 0x17
        /*008a*/ 	.short	(.L_25 - .L_24)
.L_24:
        /*008c*/ 	.word	0x00000000
        /*0090*/ 	.short	0x0005
        /*0092*/ 	.short	0x0020
        /*0094*/ 	.byte	0x00, 0xf0, 0x11, 0x00


	//----- nvinfo : EIATTR_KPARAM_INFO
	.align		4
.L_25:
        /*0098*/ 	.byte	0x04, 0x17
        /*009a*/ 	.short	(.L_27 - .L_26)
.L_26:
        /*009c*/ 	.word	0x00000000
        /*00a0*/ 	.short	0x0004
        /*00a2*/ 	.short	0x001c
        /*00a4*/ 	.byte	0x00, 0xf0, 0x11, 0x00


	//----- nvinfo : EIATTR_KPARAM_INFO
	.align		4
.L_27:
        /*00a8*/ 	.byte	0x04, 0x17
        /*00aa*/ 	.short	(.L_29 - .L_28)
.L_28:
        /*00ac*/ 	.word	0x00000000
        /*00b0*/ 	.short	0x0003
        /*00b2*/ 	.short	0x0018
        /*00b4*/ 	.byte	0x00, 0xf0, 0x11, 0x00


	//----- nvinfo : EIATTR_KPARAM_INFO
	.align		4
.L_29:
        /*00b8*/ 	.byte	0x04, 0x17
        /*00ba*/ 	.short	(.L_31 - .L_30)
.L_30:
        /*00bc*/ 	.word	0x00000000
        /*00c0*/ 	.short	0x0002
        /*00c2*/ 	.short	0x0010
        /*00c4*/ 	.byte	0x00, 0xf4, 0x21, 0x00


	//----- nvinfo : EIATTR_KPARAM_INFO
	.align		4
.L_31:
        /*00c8*/ 	.byte	0x04, 0x17
        /*00ca*/ 	.short	(.L_33 - .L_32)
.L_32:
        /*00cc*/ 	.word	0x00000000
        /*00d0*/ 	.short	0x0001
        /*00d2*/ 	.short	0x0008
        /*00d4*/ 	.byte	0x00, 0xf4, 0x21, 0x00


	//----- nvinfo : EIATTR_KPARAM_INFO
	.align		4
.L_33:
        /*00d8*/ 	.byte	0x04, 0x17
        /*00da*/ 	.short	(.L_35 - .L_34)
.L_34:
        /*00dc*/ 	.word	0x00000000
        /*00e0*/ 	.short	0x0000
        /*00e2*/ 	.short	0x0000
        /*00e4*/ 	.byte	0x00, 0xf4, 0x21, 0x00


	//----- nvinfo : EIATTR_SPARSE_MMA_MASK
	.align		4
.L_35:
        /*00e8*/ 	.byte	0x03, 0x50
        /*00ea*/ 	.short	0x0000


	//----- nvinfo : EIATTR_MAXREG_COUNT
	.align		4
        /*00ec*/ 	.byte	0x03, 0x1b
        /*00ee*/ 	.short	0x00ff


	//----- nvinfo : EIATTR_NUM_BARRIERS
	.align		4
        /*00f0*/ 	.byte	0x02, 0x4c
        /*00f2*/ 	.byte	0x01
	.zero		1


	//----- nvinfo : EIATTR_ANNOTATIONS
	.align		4
        /*00f4*/ 	.byte	0x04, 0x55
        /*00f6*/ 	.short	(.L_37 - .L_36)


	//   ....[0]....
.L_36:
        /*00f8*/ 	.word	0x00000001
        /*00fc*/ 	.byte	0x00, 0x06, 0x00, 0x00, 0x01, 0x00, 0x00, 0x00, 0x70, 0x06, 0x00, 0x00, 0x01, 0x00, 0x00, 0x00
        /* <DEDUP_REMOVED lines=57> */
        /*049c*/ 	.byte	0x50, 0x96, 0x00, 0x00


	//----- nvinfo : EIATTR_VRC_CTA_INIT_COUNT
	.align		4
.L_37:
        /*04a0*/ 	.byte	0x02, 0x4a
	.zero		1
	.zero		1


	//----- nvinfo : EIATTR_EXIT_INSTR_OFFSETS
	.align		4
        /*04a4*/ 	.byte	0x04, 0x1c
        /*04a6*/ 	.short	(.L_39 - .L_38)


	//   ....[0]....
.L_38:
        /*04a8*/ 	.word	0x00009f20


	//   ....[1]....
        /*04ac*/ 	.word	0x00009f50


	//----- nvinfo : EIATTR_REQNTID
	.align		4
.L_39:
        /*04b0*/ 	.byte	0x04, 0x10
        /*04b2*/ 	.short	(.L_41 - .L_40)
.L_40:
        /*04b4*/ 	.word	0x00000040
        /*04b8*/ 	.word	0x00000001
        /*04bc*/ 	.word	0x00000001


	//----- nvinfo : EIATTR_CBANK_PARAM_SIZE
	.align		4
.L_41:
        /*04c0*/ 	.byte	0x03, 0x19
        /*04c2*/ 	.short	0x0050


	//----- nvinfo : EIATTR_PARAM_CBANK
	.align		4
        /*04c4*/ 	.byte	0x04, 0x0a
        /*04c6*/ 	.short	(.L_43 - .L_42)
	.align		4
.L_42:
        /*04c8*/ 	.word	index@(.nv.constant0.matmul_kernel)
        /*04cc*/ 	.short	0x0380
        /*04ce*/ 	.short	0x0050


	//----- nvinfo : EIATTR_SW_WAR
	.align		4
.L_43:
        /*04d0*/ 	.byte	0x04, 0x36
        /*04d2*/ 	.short	(.L_45 - .L_44)
.L_44:
        /*04d4*/ 	.word	0x00000008
.L_45:


//--------------------- .nv.compat                --------------------------
	.section	.nv.compat,"",@"SHT_CUDA_COMPAT_INFO"
	.align	4
        /*0000*/ 	.byte	0x02, 0x02, 0x01, 0x00, 0x02, 0x05, 0x05, 0x00, 0x02, 0x03, 0x00, 0x00, 0x02, 0x06, 0x01, 0x00


//--------------------- .nv.callgraph             --------------------------
	.section	.nv.callgraph,"",@"SHT_CUDA_CALLGRAPH"
	.align	4
	.sectionentsize	8
	.align		4
        /*0000*/ 	.word	0x00000000
	.align		4
        /*0004*/ 	.word	0xffffffff
	.align		4
        /*0008*/ 	.word	0x00000000
	.align		4
        /*000c*/ 	.word	0xfffffffe
	.align		4
        /*0010*/ 	.word	0x00000000
	.align		4
        /*0014*/ 	.word	0xfffffffd
	.align		4
        /*0018*/ 	.word	0x00000000
	.align		4
        /*001c*/ 	.word	0xfffffffc


//--------------------- .text.matmul_kernel       --------------------------
	.section	.text.matmul_kernel,"ax",@progbits
	.align	128
        .global         matmul_kernel
        .type           matmul_kernel,@function
        .size           matmul_kernel,(.L_x_4 - matmul_kernel)
        .other          matmul_kernel,@"STO_CUDA_ENTRY STV_DEFAULT"
matmul_kernel:
.text.matmul_kernel:
[----:B------:R-:W0:Y:S08]  /*0000*/  LDC R1, c[0x0][0x37c] ;  /* 0x0000df00ff017b82 */ /* 0x000e300000000800 */
[----:B------:R-:W1:Y:S01]  /*0010*/  LDC.64 R40, c[0x0][0x398] ;  /* 0x0000e600ff287b82 */ /* 0x000e620000000a00 */
[----:B------:R-:W2:Y:S01]  /*0020*/  S2R R5, SR_CTAID.X ;  /* 0x0000000000057919 */ /* 0x000ea20000002500 */
[----:B------:R-:W3:Y:S01]  /*0030*/  LDCU UR6, c[0x0][0x3a0] ;  /* 0x00007400ff0677ac */ /* 0x000ee20008000800 */
[----:B0-----:R-:W-:Y:S01]  /*0040*/  VIADD R1, R1, 0xfffffe48 ;  /* 0xfffffe4801017836 */ /* 0x001fe20000000000 */
[----:B------:R-:W0:Y:S01]  /*0050*/  S2R R120, SR_TID.X ;  /* 0x0000000000787919 */ /* 0x000e220000002100 */
[----:B------:R-:W4:Y:S01]  /*0060*/  LDCU.64 UR12, c[0x0][0x358] ;  /* 0x00006b00ff0c77ac */ /* 0x000f220008000a00 */
[----:B------:R-:W0:Y:S01]  /*0070*/  LDCU UR10, c[0x0][0x3a0] ;  /* 0x00007400ff0a77ac */ /* 0x000e220008000800 */
[----:B---3--:R-:W-:Y:S01]  /*0080*/  UIADD3 UR6, UPT, UPT, UR6, 0x7f, URZ ;  /* 0x0000007f06067890 */ /* 0x008fe2000fffe0ff */
[----:B-1----:R-:W-:-:S03]  /*0090*/  VIADD R0, R41, 0x3f ;  /* 0x0000003f29007836 */ /* 0x002fc60000000000 */
[----:B------:R-:W-:Y:S02]  /*00a0*/  UISETP.GT.AND UP0, UPT, UR6, 0x7f, UPT ;  /* 0x0000007f0600788c */ /* 0x000fe4000bf04270 */
[----:B------:R-:W-:-:S04]  /*00b0*/  SHF.R.S32.HI R3, RZ, 0x1f, R0 ;  /* 0x0000001fff037819 */ /* 0x000fc80000011400 */
[----:B------:R-:W-:Y:S02]  /*00c0*/  LEA.HI R3, R3, R0, RZ, 0x6 ;  /* 0x0000000003037211 */ /* 0x000fe400078f30ff */
[----:B--2---:R-:W-:Y:S02]  /*00d0*/  IABS R8, R5 ;  /* 0x0000000500087213 */ /* 0x004fe40000000000 */
[----:B------:R-:W-:Y:S02]  /*00e0*/  SHF.R.S32.HI R3, RZ, 0x6, R3 ;  /* 0x00000006ff037819 */ /* 0x000fe40000011403 */
[----:B0-----:R-:W-:-:S03]  /*00f0*/  SHF.R.U32.HI R170, RZ, 0x4, R120 ;  /* 0x00000004ffaa7819 */ /* 0x001fc60000011678 */
[----:B------:R-:W-:Y:S01]  /*0100*/  IMAD.SHL.U32 R4, R3, 0x8, RZ ;  /* 0x0000000803047824 */ /* 0x000fe200078e00ff */
[----:B------:R-:W-:-:S04]  /*0110*/  SGXT.U32 R170, R170, 0x2 ;  /* 0x00000002aaaa781a */ /* 0x000fc80000000000 */
[-C--:B------:R-:W-:Y:S02]  /*0120*/  IABS R7, R4.reuse ;  /* 0x0000000400077213 */ /* 0x080fe40000000000 */
[----:B------:R-:W-:Y:S02]  /*0130*/  IABS R10, R4 ;  /* 0x00000004000a7213 */ /* 0x000fe40000000000 */
[----:B------:R-:W0:Y:S01]  /*0140*/  I2F.RP R0, R7 ;  /* 0x0000000700007306 */ /* 0x000e220000209400 */
[C---:B------:R-:W-:Y:S02]  /*0150*/  LOP3.LUT R108, R170.reuse, 0x4, RZ, 0xfc, !PT ;  /* 0x00000004aa6c7812 */ /* 0x040fe400078efcff */
[C---:B------:R-:W-:Y:S02]  /*0160*/  LOP3.LUT R110, R170.reuse, 0x8, RZ, 0xfc, !PT ;  /* 0x00000008aa6e7812 */ /* 0x040fe400078efcff */
[C---:B------:R-:W-:Y:S02]  /*0170*/  LOP3.LUT R112, R170.reuse, 0xc, RZ, 0xfc, !PT ;  /* 0x0000000caa707812 */ /* 0x040fe400078efcff */
[----:B------:R-:W-:-:S02]  /*0180*/  LOP3.LUT R114, R170, 0x10, RZ, 0xfc, !PT ;  /* 0x00000010aa727812 */ /* 0x000fc400078efcff */
[C---:B------:R-:W-:Y:S02]  /*0190*/  LOP3.LUT R116, R170.reuse, 0x14, RZ, 0xfc, !PT ;  /* 0x00000014aa747812 */ /* 0x040fe400078efcff */
[C---:B------:R-:W-:Y:S02]  /*01a0*/  LOP3.LUT R118, R170.reuse, 0x18, RZ, 0xfc, !PT ;  /* 0x00000018aa767812 */ /* 0x040fe400078efcff */
[C---:B------:R-:W-:Y:S01]  /*01b0*/  LOP3.LUT R124, R170.reuse, 0x1c, RZ, 0xfc, !PT ;  /* 0x0000001caa7c7812 */ /* 0x040fe200078efcff */
[----:B0-----:R-:W0:Y:S01]  /*01c0*/  MUFU.RCP R0, R0 ;  /* 0x0000000000007308 */ /* 0x001e220000001000 */
[C---:B------:R-:W-:Y:S02]  /*01d0*/  LOP3.LUT R126, R170.reuse, 0x20, RZ, 0xfc, !PT ;  /* 0x00000020aa7e7812 */ /* 0x040fe400078efcff */
[C---:B------:R-:W-:Y:S02]  /*01e0*/  LOP3.LUT R128, R170.reuse, 0x24, RZ, 0xfc, !PT ;  /* 0x00000024aa807812 */ /* 0x040fe400078efcff */
[----:B------:R-:W-:-:S02]  /*01f0*/  LOP3.LUT R130, R170, 0x28, RZ, 0xfc, !PT ;  /* 0x00000028aa827812 */ /* 0x000fc400078efcff */
[C---:B------:R-:W-:Y:S02]  /*0200*/  LOP3.LUT R132, R170.reuse, 0x2c, RZ, 0xfc, !PT ;  /* 0x0000002caa847812 */ /* 0x040fe400078efcff */
[C---:B------:R-:W-:Y:S02]  /*0210*/  LOP3.LUT R133, R170.reuse, 0x30, RZ, 0xfc, !PT ;  /* 0x00000030aa857812 */ /* 0x040fe400078efcff */
[C---:B------:R-:W-:Y:S02]  /*0220*/  LOP3.LUT R134, R170.reuse, 0x34, RZ, 0xfc, !PT ;  /* 0x00000034aa867812 */ /* 0x040fe400078efcff */
[----:B------:R-:W-:Y:S01]  /*0230*/  LOP3.LUT R135, R170, 0x38, RZ, 0xfc, !PT ;  /* 0x00000038aa877812 */ /* 0x000fe200078efcff */
[----:B0-----:R-:W-:Y:S02]  /*0240*/  VIADD R2, R0, 0xffffffe ;  /* 0x0ffffffe00027836 */ /* 0x001fe40000000000 */
[----:B------:R-:W-:Y:S02]  /*0250*/  IMAD.MOV R0, RZ, RZ, -R10 ;  /* 0x000000ffff007224 */ /* 0x000fe400078e0a0a */
[----:B------:R0:W1:Y:S02]  /*0260*/  F2I.FTZ.U32.TRUNC.NTZ R3, R2 ;  /* 0x0000000200037305 */ /* 0x000064000021f000 */
[----:B0-----:R-:W-:-:S02]  /*0270*/  IMAD.MOV.U32 R2, RZ, RZ, RZ ;  /* 0x000000ffff027224 */ /* 0x001fc400078e00ff */
[----:B-1----:R-:W-:-:S04]  /*0280*/  IMAD.MOV R6, RZ, RZ, -R3 ;  /* 0x000000ffff067224 */ /* 0x002fc800078e0a03 */
[----:B------:R-:W-:Y:S02]  /*0290*/  IMAD R9, R6, R7, RZ ;  /* 0x0000000706097224 */ /* 0x000fe400078e02ff */
[----:B------:R-:W-:Y:S02]  /*02a0*/  IMAD.MOV.U32 R6, RZ, RZ, R8 ;  /* 0x000000ffff067224 */ /* 0x000fe400078e0008 */
[----:B------:R-:W-:-:S06]  /*02b0*/  IMAD.HI.U32 R3, R3, R9, R2 ;  /* 0x0000000903037227 */ /* 0x000fcc00078e0002 */
[----:B------:R-:W-:-:S04]  /*02c0*/  IMAD.HI.U32 R3, R3, R6, RZ ;  /* 0x0000000603037227 */ /* 0x000fc800078e00ff */
[----:B------:R-:W-:-:S05]  /*02d0*/  IMAD R0, R3, R0, R6 ;  /* 0x0000000003007224 */ /* 0x000fca00078e0206 */
[----:B------:R-:W-:-:S13]  /*02e0*/  ISETP.GT.U32.AND P1, PT, R7, R0, PT ;  /* 0x000000000700720c */ /* 0x000fda0003f24070 */
[----:B------:R-:W-:Y:S02]  /*02f0*/  @!P1 IMAD.IADD R0, R0, 0x1, -R7 ;  /* 0x0000000100009824 */ /* 0x000fe400078e0a07 */
[----:B------:R-:W-:Y:S01]  /*0300*/  @!P1 VIADD R3, R3, 0x1 ;  /* 0x0000000103039836 */ /* 0x000fe20000000000 */
[----:B------:R-:W-:Y:S02]  /*0310*/  ISETP.NE.AND P1, PT, R4, RZ, PT ;  /* 0x000000ff0400720c */ /* 0x000fe40003f25270 */
[----:B------:R-:W-:Y:S02]  /*0320*/  ISETP.GE.U32.AND P0, PT, R0, R7, PT ;  /* 0x000000070000720c */ /* 0x000fe40003f06070 */
[----:B------:R-:W-:-:S04]  /*0330*/  LOP3.LUT R0, R5, R4, RZ, 0x3c, !PT ;  /* 0x0000000405007212 */ /* 0x000fc800078e3cff */
[----:B------:R-:W-:Y:S01]  /*0340*/  ISETP.GE.AND P2, PT, R0, RZ, PT ;  /* 0x000000ff0000720c */ /* 0x000fe20003f46270 */
[----:B------:R-:W-:-:S06]  /*0350*/  VIADD R0, R40, 0xf ;  /* 0x0000000f28007836 */ /* 0x000fcc0000000000 */
[----:B------:R-:W-:-:S04]  /*0360*/  @P0 VIADD R3, R3, 0x1 ;  /* 0x0000000103030836 */ /* 0x000fc80000000000 */
[----:B------:R-:W-:Y:S01]  /*0370*/  IMAD.MOV.U32 R2, RZ, RZ, R3 ;  /* 0x000000ffff027224 */ /* 0x000fe200078e0003 */
[----:B------:R-:W-:-:S03]  /*0380*/  SHF.R.S32.HI R3, RZ, 0x1f, R0 ;  /* 0x0000001fff037819 */ /* 0x000fc60000011400 */
[----:B------:R-:W-:Y:S01]  /*0390*/  @!P2 IMAD.MOV R2, RZ, RZ, -R2 ;  /* 0x000000ffff02a224 */ /* 0x000fe200078e0a02 */
[----:B------:R-:W-:Y:S02]  /*03a0*/  @!P1 LOP3.LUT R2, RZ, R4, RZ, 0x33, !PT ;  /* 0x00000004ff029212 */ /* 0x000fe400078e33ff */
[----:B------:R-:W-:-:S03]  /*03b0*/  LEA.HI R3, R3, R0, RZ, 0x4 ;  /* 0x0000000003037211 */ /* 0x000fc600078f20ff */
[----:B------:R-:W-:Y:S02]  /*03c0*/  IMAD.SHL.U32 R6, R2, 0x8, RZ ;  /* 0x0000000802067824 */ /* 0x000fe400078e00ff */
[----:B------:R-:W-:-:S03]  /*03d0*/  IMAD.MOV R2, RZ, RZ, -R2 ;  /* 0x000000ffff027224 */ /* 0x000fc600078e0a02 */
[----:B------:R-:W-:Y:S01]  /*03e0*/  LEA.HI.SX32 R3, R3, -R6, 0x1c ;  /* 0x8000000603037211 */ /* 0x000fe200078fe2ff */
[----:B------:R-:W-:-:S03]  /*03f0*/  IMAD R4, R4, R2, R5 ;  /* 0x0000000204047224 */ /* 0x000fc600078e0205 */
[----:B------:R-:W-:Y:S02]  /*0400*/  VIMNMX R11, PT, PT, R3, 0x8, PT ;  /* 0x00000008030b7848 */ /* 0x000fe40003fe0100 */
[----:B------:R-:W-:Y:S02]  /*0410*/  IABS R9, R4 ;  /* 0x0000000400097213 */ /* 0x000fe40000000000 */
[----:B------:R-:W-:-:S04]  /*0420*/  IABS R7, R11 ;  /* 0x0000000b00077213 */ /* 0x000fc80000000000 */
[----:B------:R-:W0:Y:S08]  /*0430*/  I2F.RP R0, R7 ;  /* 0x0000000700007306 */ /* 0x000e300000209400 */
[----:B0-----:R-:W0:Y:S02]  /*0440*/  MUFU.RCP R0, R0 ;  /* 0x0000000000007308 */ /* 0x001e240000001000 */
[----:B0-----:R-:W-:-:S06]  /*0450*/  VIADD R3, R0, 0xffffffe ;  /* 0x0ffffffe00037836 */ /* 0x001fcc0000000000 */
[----:B------:R-:W0:Y:S02]  /*0460*/  F2I.FTZ.U32.TRUNC.NTZ R3, R3 ;  /* 0x0000000300037305 */ /* 0x000e24000021f000 */
[----:B0-----:R-:W-:-:S04]  /*0470*/  IMAD.MOV R8, RZ, RZ, -R3 ;  /* 0x000000ffff087224 */ /* 0x001fc800078e0a03 */
[----:B------:R-:W-:Y:S01]  /*0480*/  IMAD.MOV.U32 R2, RZ, RZ, R8 ;  /* 0x000000ffff027224 */ /* 0x000fe200078e0008 */
[----:B------:R-:W-:-:S03]  /*0490*/  IABS R8, R11 ;  /* 0x0000000b00087213 */ /* 0x000fc60000000000 */
[----:B------:R-:W-:Y:S02]  /*04a0*/  IMAD R5, R2, R7, RZ ;  /* 0x0000000702057224 */ /* 0x000fe400078e02ff */
[----:B------:R-:W-:Y:S02]  /*04b0*/  IMAD.MOV.U32 R2, RZ, RZ, RZ ;  /* 0x000000ffff027224 */ /* 0x000fe400078e00ff */
[----:B------:R-:W-:Y:S02]  /*04c0*/  IMAD.MOV R0, RZ, RZ, -R8 ;  /* 0x000000ffff007224 */ /* 0x000fe400078e0a08 */
[----:B------:R-:W-:Y:S01]  /*04d0*/  IMAD.HI.U32 R2, R3, R5, R2 ;  /* 0x0000000503027227 */ /* 0x000fe200078e0002 */
[----:B------:R-:W-:-:S05]  /*04e0*/  LOP3.LUT R3, R120, 0xf, RZ, 0xc0, !PT ;  /* 0x0000000f78037812 */ /* 0x000fca00078ec0ff */
        /* <DEDUP_REMOVED lines=8> */
[----:B------:R-:W-:-:S07]  /*0570*/  ISETP.GE.AND P2, PT, R0, RZ, PT ;  /* 0x000000ff0000720c */ /* 0x000fce0003f46270 */
[----:B------:R-:W-:-:S06]  /*0580*/  @P0 VIADD R2, R2, 0x1 ;  /* 0x0000000102020836 */ /* 0x000fcc0000000000 */
[----:B------:R-:W-:Y:S01]  /*0590*/  @!P2 IMAD.MOV R2, RZ, RZ, -R2 ;  /* 0x000000ffff02a224 */ /* 0x000fe200078e0a02 */
[----:B------:R-:W-:-:S05]  /*05a0*/  @!P1 LOP3.LUT R2, RZ, R11, RZ, 0x33, !PT ;  /* 0x0000000bff029212 */ /* 0x000fca00078e33ff */
[----:B------:R-:W-:Y:S02]  /*05b0*/  IMAD.MOV R0, RZ, RZ, -R2 ;  /* 0x000000ffff007224 */ /* 0x000fe400078e0a02 */
[----:B------:R-:W-:Y:S02]  /*05c0*/  IMAD.SHL.U32 R169, R2, 0x40, RZ ;  /* 0x0000004002a97824 */ /* 0x000fe400078e00ff */
[----:B------:R-:W-:-:S04]  /*05d0*/  IMAD R0, R11, R0, R4 ;  /* 0x000000000b007224 */ /* 0x000fc800078e0204 */
[----:B------:R-:W-:-:S04]  /*05e0*/  IMAD.IADD R0, R6, 0x1, R0 ;  /* 0x0000000106007824 */ /* 0x000fc800078e0200 */
[----:B------:R-:W-:-:S05]  /*05f0*/  IMAD R14, R0, 0x10, R3 ;  /* 0x00000010000e7824 */ /* 0x000fca00078e0203 */
[----:B------:R0:W-:Y:S01]  /*0600*/  STL [R1+0x180], R14 ;  /* 0x0001800e01007387 */ /* 0x0001e20000100800 */
[----:B----4-:R-:W-:Y:S05]  /*0610*/  BRA.U UP0, `(.L_x_0) ;  /* 0x00000001002c7547 */ /* 0x010fea000b800000 */
[C---:B------:R-:W-:Y:S01]  /*0620*/  IMAD.SHL.U32 R3, R120.reuse, 0x40, RZ ;  /* 0x0000004078037824 */ /* 0x040fe200078e00ff */
[C---:B------:R-:W-:Y:S01]  /*0630*/  LOP3.LUT R0, R120.reuse, 0x4, RZ, 0xc0, !PT ;  /* 0x0000000478007812 */ /* 0x040fe200078ec0ff */
[----:B------:R-:W-:Y:S01]  /*0640*/  IMAD.SHL.U32 R2, R120, 0x10, RZ ;  /* 0x0000001078027824 */ /* 0x000fe200078e00ff */
[----:B------:R-:W-:Y:S02]  /*0650*/  CS2R R136, SRZ ;  /* 0x0000000000887805 */ /* 0x000fe4000001ff00 */
[----:B------:R-:W-:Y:S01]  /*0660*/  CS2R R4, SRZ ;  /* 0x0000000000047805 */ /* 0x000fe2000001ff00 */
[----:B------:R-:W-:Y:S01]  /*0670*/  STL [R1+0x184], R3 ;  /* 0x0001840301007387 */ /* 0x000fe20000100800 */
[----:B------:R-:W-:-:S03]  /*0680*/  CS2R R138, SRZ ;  /* 0x00000000008a7805 */ /* 0x000fc6000001ff00 */
[----:B------:R1:W-:Y:S04]  /*0690*/  STL [R1+0x188], R2 ;  /* 0x0001880201007387 */ /* 0x0003e80000100800 */
[----:B------:R2:W-:Y:S01]  /*06a0*/  STL [R1+0x18c], R0 ;  /* 0x00018c0001007387 */ /* 0x0005e20000100800 */
[----:B-1----:R-:W-:Y:S01]  /*06b0*/  CS2R R2, SRZ ;  /* 0x0000000000027805 */ /* 0x002fe2000001ff00 */
[----:B------:R-:W-:Y:S06]  /*06c0*/  BRA `(.L_x_1) ;  /* 0x0000008c00c07947 */ /* 0x000fec0003800000 */
.L_x_0:
[----:B------:R-:W-:Y:S01]  /*06d0*/  IABS R8, R40 ;  /* 0x0000002800087213 */ /* 0x000fe20000000000 */
[C---:B------:R-:W-:Y:S01]  /*06e0*/  VIADD R10, R169.reuse, 0x3e ;  /* 0x0000003ea90a7836 */ /* 0x040fe20000000000 */
[----:B------:R-:W-:Y:S01]  /*06f0*/  IABS R0, R41 ;  /* 0x0000002900007213 */ /* 0x000fe20000000000 */
[C---:B------:R-:W-:Y:S01]  /*0700*/  VIADD R12, R169.reuse, 0x3d ;  /* 0x0000003da90c7836 */ /* 0x040fe20000000000 */
[----:B------:R-:W1:Y:S01]  /*0710*/  I2F.RP R4, R8 ;  /* 0x0000000800047306 */ /* 0x000e620000209400 */
[----:B------:R-:W-:Y:S01]  /*0720*/  IABS R95, R14 ;  /* 0x0000000e005f7213 */ /* 0x000fe20000000000 */
[C---:B------:R-:W-:Y:S01]  /*0730*/  VIADD R13, R169.reuse, 0x3c ;  /* 0x0000003ca90d7836 */ /* 0x040fe20000000000 */
[----:B------:R-:W-:Y:S01]  /*0740*/  IABS R9, R10 ;  /* 0x0000000a00097213 */ /* 0x000fe20000000000 */
[C---:B------:R-:W-:Y:S01]  /*0750*/  VIADD R20, R169.reuse, 0x34 ;  /* 0x00000034a9147836 */ /* 0x040fe20000000000 */
[----:B------:R-:W-:Y:S01]  /*0760*/  IABS R11, R12 ;  /* 0x0000000c000b7213 */ /* 0x000fe20000000000 */
[C---:B------:R-:W-:Y:S01]  /*0770*/  VIADD R18, R169.reuse, 0x35 ;  /* 0x00000035a9127836 */ /* 0x040fe20000000000 */
[----:B------:R-:W-:Y:S01]  /*0780*/  ISETP.GE.AND P2, PT, R10, RZ, PT ;  /* 0x000000ff0a00720c */ /* 0x000fe20003f46270 */
[----:B------:R-:W2:Y:S01]  /*0790*/  I2F.RP R2, R0 ;  /* 0x0000000000027306 */ /* 0x000ea20000209400 */
[C---:B------:R-:W-:Y:S01]  /*07a0*/  VIADD R10, R169.reuse, 0x3b ;  /* 0x0000003ba90a7836 */ /* 0x040fe20000000000 */
[----:B------:R-:W-:Y:S01]  /*07b0*/  ISETP.NE.AND P4, PT, R40, RZ, PT ;  /* 0x000000ff2800720c */ /* 0x000fe20003f85270 */
[C---:B------:R-:W-:Y:S01]  /*07c0*/  VIADD R22, R169.reuse, 0x33 ;  /* 0x00000033a9167836 */ /* 0x040fe20000000000 */
[----:B------:R-:W-:Y:S01]  /*07d0*/  IABS R64, R169 ;  /* 0x000000a900407213 */ /* 0x000fe20000000000 */
[C---:B------:R-:W-:Y:S01]  /*07e0*/  VIADD R23, R169.reuse, 0x32 ;  /* 0x00000032a9177836 */ /* 0x040fe20000000000 */
[----:B------:R-:W3:Y:S01]  /*07f0*/  LDCU UR8, c[0x0][0x3b0] ;  /* 0x00007600ff0877ac */ /* 0x000ee20008000800 */
[C---:B------:R-:W-:Y:S01]  /*0800*/  VIADD R24, R169.reuse, 0x31 ;  /* 0x00000031a9187836 */ /* 0x040fe20000000000 */
[----:B-1----:R-:W1:Y:S01]  /*0810*/  MUFU.RCP R4, R4 ;  /* 0x0000000400047308 */ /* 0x002e620000001000 */
[----:B------:R-:W-:Y:S01]  /*0820*/  IABS R16, R22 ;  /* 0x0000001600107213 */ /* 0x000fe20000000000 */
[C---:B------:R-:W-:Y:S01]  /*0830*/  VIADD R26, R169.reuse, 0x2d ;  /* 0x0000002da91a7836 */ /* 0x040fe20000000000 */
[----:B------:R-:W4:Y:S01]  /*0840*/  LDCU UR9, c[0x0][0x3a8] ;  /* 0x00007500ff0977ac */ /* 0x000f220008000800 */
[----:B------:R-:W-:Y:S01]  /*0850*/  IABS R21, R24 ;  /* 0x0000001800157213 */ /* 0x000fe20000000000 */
[C---:B------:R-:W-:Y:S01]  /*0860*/  VIADD R28, R169.reuse, 0x2c ;  /* 0x0000002ca91c7836 */ /* 0x040fe20000000000 */
[C---:B------:R-:W-:Y:S01]  /*0870*/  LOP3.LUT R252, R170.reuse, 0x64, RZ, 0xfc, !PT ;  /* 0x00000064aafc7812 */ /* 0x040fe200078efcff */
[C---:B------:R-:W-:Y:S01]  /*0880*/  VIADD R30, R169.reuse, 0x2b ;  /* 0x0000002ba91e7836 */ /* 0x040fe20000000000 */
[----:B--2---:R-:W2:Y:S01]  /*0890*/  MUFU.RCP R2, R2 ;  /* 0x0000000200027308 */ /* 0x004ea20000001000 */
[----:B------:R-:W-:Y:S01]  /*08a0*/  IABS R27, R26 ;  /* 0x0000001a001b7213 */ /* 0x000fe20000000000 */
[C---:B------:R-:W-:Y:S01]  /*08b0*/  VIADD R32, R169.reuse, 0x27 ;  /* 0x00000027a9207836 */ /* 0x040fe20000000000 */
[----:B------:R-:W5:Y:S01]  /*08c0*/  LDCU UR11, c[0x0][0x3a4] ;  /* 0x00007480ff0b77ac */ /* 0x000f620008000800 */
[C---:B------:R-:W-:Y:S01]  /*08d0*/  VIADD R34, R169.reuse, 0x26 ;  /* 0x00000026a9227836 */ /* 0x040fe20000000000 */
[----:B------:R-:W-:Y:S01]  /*08e0*/  LOP3.LUT R237, R170, 0x60, RZ, 0xfc, !PT ;  /* 0x00000060aaed7812 */ /* 0x000fe200078efcff */
[C---:B------:R-:W-:Y:S01]  /*08f0*/  VIADD R36, R169.reuse, 0x24 ;  /* 0x00000024a9247836 */ /* 0x040fe20000000000 */
[----:B------:R-:W0:Y:S01]  /*0900*/  LDCU.64 UR14, c[0x0][0x380] ;  /* 0x00007000ff0e77ac */ /* 0x000e220008000a00 */
[C---:B------:R-:W-:Y:S01]  /*0910*/  VIADD R35, R169.reuse, 0x25 ;  /* 0x00000025a9237836 */ /* 0x040fe20000000000 */
[----:B------:R-:W-:Y:S01]  /*0920*/  IABS R31, R34 ;  /* 0x00000022001f7213 */ /* 0x000fe20000000000 */
[----:B-1----:R-:W-:Y:S01]  /*0930*/  VIADD R3, R4, 0xffffffe ;  /* 0x0ffffffe04037836 */ /* 0x002fe20000000000 */
[----:B------:R-:W-:Y:S01]  /*0940*/  USHF.R.S32.HI UR7, URZ, 0x1f, UR6 ;  /* 0x0000001fff077899 */ /* 0x000fe20008011406 */
[C---:B------:R-:W-:Y:S01]  /*0950*/  VIADD R38, R169.reuse, 0x23 ;  /* 0x00000023a9267836 */ /* 0x040fe20000000000 */
[----:B------:R-:W-:Y:S01]  /*0960*/  IABS R33, R35 ;  /* 0x0000002300217213 */ /* 0x000fe20000000000 */
[C---:B------:R-:W-:Y:S01]  /*0970*/  VIADD R42, R169.reuse, 0x21 ;  /* 0x00000021a92a7836 */ /* 0x040fe20000000000 */
[----:B------:R-:W-:Y:S01]  /*0980*/  ULEA.HI UR7, UR7, UR6, URZ, 0x7 ;  /* 0x0000000607077291 */ /* 0x000fe2000f8f38ff */
[----:B------:R-:W1:Y:S01]  /*0990*/  F2I.FTZ.U32.TRUNC.NTZ R3, R3 ;  /* 0x0000000300037305 */ /* 0x000e62000021f000 */
[----:B--2---:R-:W-:Y:S01]  /*09a0*/  VIADD R6, R2, 0xffffffe ;  /* 0x0ffffffe02067836 */ /* 0x004fe20000000000 */
[----:B------:R-:W-:Y:S01]  /*09b0*/  CS2R R142, SRZ ;  /* 0x00000000008e7805 */ /* 0x000fe2000001ff00 */
[----:B------:R-:W-:Y:S01]  /*09c0*/  IMAD.MOV.U32 R2, RZ, RZ, RZ ;  /* 0x000000ffff027224 */ /* 0x000fe200078e00ff */
[----:B------:R-:W-:Y:S01]  /*09d0*/  IABS R37, R42 ;  /* 0x0000002a00257213 */ /* 0x000fe20000000000 */
[C---:B------:R-:W-:Y:S01]  /*09e0*/  VIADD R43, R169.reuse, 0x20 ;  /* 0x00000020a92b7836 */ /* 0x040fe20000000000 */
[----:B------:R-:W-:Y:S01]  /*09f0*/  CS2R R148, SRZ ;  /* 0x0000000000947805 */ /* 0x000fe2000001ff00 */
[C---:B------:R-:W-:Y:S01]  /*0a00*/  VIADD R44, R169.reuse, 0x1e ;  /* 0x0000001ea92c7836 */ /* 0x040fe20000000000 */
[----:B------:R2:W0:Y:S01]  /*0a10*/  F2I.FTZ.U32.TRUNC.NTZ R7, R6 ;  /* 0x0000000600077305 */ /* 0x000422000021f000 */
[C---:B------:R-:W-:Y:S01]  /*0a20*/  VIADD R46, R169.reuse, 0x18 ;  /* 0x00000018a92e7836 */ /* 0x040fe20000000000 */
[----:B------:R-:W-:Y:S01]  /*0a30*/  IABS R39, R43 ;  /* 0x0000002b00277213 */ /* 0x000fe20000000000 */
[C---:B------:R-:W-:Y:S01]  /*0a40*/  VIADD R50, R169.reuse, 0x15 ;  /* 0x00000015a9327836 */ /* 0x040fe20000000000 */
[----:B------:R-:W-:Y:S01]  /*0a50*/  CS2R R150, SRZ ;  /* 0x0000000000967805 */ /* 0x000fe2000001ff00 */
[----:B------:R-:W-:Y:S01]  /*0a60*/  VIADD R48, R169, 0x16 ;  /* 0x00000016a9307836 */ /* 0x000fe20000000000 */
[----:B------:R-:W-:Y:S01]  /*0a70*/  IABS R49, R46 ;  /* 0x0000002e00317213 */ /* 0x000fe20000000000 */
[----:B-1----:R-:W-:Y:S01]  /*0a80*/  IMAD.MOV R5, RZ, RZ, -R3 ;  /* 0x000000ffff057224 */ /* 0x002fe200078e0a03 */
[----:B------:R-:W-:Y:S01]  /*0a90*/  IABS R51, R50 ;  /* 0x0000003200337213 */ /* 0x000fe20000000000 */
[----:B--2---:R-:W-:Y:S01]  /*0aa0*/  IMAD.MOV.U32 R6, RZ, RZ, RZ ;  /* 0x000000ffff067224 */ /* 0x004fe200078e00ff */
[----:B------:R-:W1:Y:S01]  /*0ab0*/  LDCU.64 UR4, c[0x0][0x388] ;  /* 0x00007100ff0477ac */ /* 0x000e620008000a00 */
[----:B------:R-:W-:-:S02]  /*0ac0*/  IMAD R5, R5, R8, RZ ;  /* 0x0000000805057224 */ /* 0x000fc400078e02ff */
[----:B------:R-:W-:Y:S01]  /*0ad0*/  VIADD R52, R169, 0x14 ;  /* 0x00000014a9347836 */ /* 0x000fe20000000000 */
[----:B------:R-:W2:Y:S01]  /*0ae0*/  LDCU UR16, c[0x0][0x3a8] ;  /* 0x00007500ff1077ac */ /* 0x000ea20008000800 */
[----:B------:R-:W-:-:S03]  /*0af0*/  IMAD.HI.U32 R4, R3, R5, R2 ;  /* 0x0000000503047227 */ /* 0x000fc600078e0002 */
[----:B------:R-:W-:Y:S01]  /*0b00*/  IABS R53, R52 ;  /* 0x0000003400357213 */ /* 0x000fe20000000000 */
[----:B0-----:R-:W-:Y:S01]  /*0b10*/  IMAD.MOV R3, RZ, RZ, -R7 ;  /* 0x000000ffff037224 */ /* 0x001fe200078e0a07 */
[----:B------:R-:W-:Y:S01]  /*0b20*/  USHF.R.S32.HI UR7, URZ, 0x7, UR7 ;  /* 0x00000007ff077899 */ /* 0x000fe20008011407 */
[----:B------:R-:W-:-:S04]  /*0b30*/  IMAD.HI.U32 R4, R4, R95, RZ ;  /* 0x0000005f04047227 */ /* 0x000fc800078e00ff */
[----:B------:R-:W-:Y:S02]  /*0b40*/  IMAD.MOV R4, RZ, RZ, -R4 ;  /* 0x000000ffff047224 */ /* 0x000fe400078e0a04 */
[----:B------:R-:W-:Y:S02]  /*0b50*/  VIADD R2, R169, 0x3f ;  /* 0x0000003fa9027836 */ /* 0x000fe40000000000 */
[C---:B------:R-:W-:Y:S02]  /*0b60*/  IMAD R95, R8.reuse, R4, R95 ;  /* 0x00000004085f7224 */ /* 0x040fe400078e025f */
[----:B------:R-:W-:Y:S01]  /*0b70*/  IMAD R3, R3, R0, RZ ;  /* 0x0000000003037224 */ /* 0x000fe200078e02ff */
[----:B------:R-:W-:Y:S01]  /*0b80*/  IABS R5, R2 ;  /* 0x0000000200057213 */ /* 0x000fe20000000000 */
[----:B------:R-:W-:Y:S01]  /*0b90*/  VIADD R56, R169, 0x12 ;  /* 0x00000012a9387836 */ /* 0x000fe20000000000 */
[----:B------:R-:W-:Y:S01]  /*0ba0*/  ISETP.GT.U32.AND P0, PT, R8, R95, PT ;  /* 0x0000005f0800720c */ /* 0x000fe20003f04070 */
[----:B------:R-:W-:Y:S01]  /*0bb0*/  IMAD.HI.U32 R6, R7, R3, R6 ;  /* 0x0000000307067227 */ /* 0x000fe200078e0006 */
[----:B------:R-:W-:-:S02]  /*0bc0*/  ISETP.GE.AND P1, PT, R2, RZ, PT ;  /* 0x000000ff0200720c */ /* 0x000fc40003f26270 */
[----:B------:R-:W-:Y:S01]  /*0bd0*/  IABS R57, R56 ;  /* 0x0000003800397213 */ /* 0x000fe20000000000 */
[----:B------:R-:W-:Y:S02]  /*0be0*/  VIADD R54, R169, 0x13 ;  /* 0x00000013a9367836 */ /* 0x000fe40000000000 */
[----:B------:R-:W-:-:S03]  /*0bf0*/  IMAD.HI.U32 R3, R6, R5, RZ ;  /* 0x0000000506037227 */ /* 0x000fc600078e00ff */
[----:B------:R-:W-:Y:S01]  /*0c00*/  IABS R55, R54 ;  /* 0x0000003600377213 */ /* 0x000fe20000000000 */
[----:B------:R-:W-:-:S04]  /*0c10*/  IMAD.HI.U32 R4, R6, R9, RZ ;  /* 0x0000000906047227 */ /* 0x000fc800078e00ff */
[----:B------:R-:W-:Y:S02]  /*0c20*/  @!P0 IMAD.IADD R95, R95, 0x1, -R8 ;  /* 0x000000015f5f8824 */ /* 0x000fe400078e0a08 */
[----:B------:R-:W-:Y:S02]  /*0c30*/  IMAD.MOV R7, RZ, RZ, -R3 ;  /* 0x000000ffff077224 */ /* 0x000fe400078e0a03 */
[----:B------:R-:W-:Y:S01]  /*0c40*/  IMAD.HI.U32 R3, R6, R11, RZ ;  /* 0x0000000b06037227 */ /* 0x000fe200078e00ff */
[----:B------:R-:W-:-:S03]  /*0c50*/  ISETP.GT.U32.AND P3, PT, R8, R95, PT ;  /* 0x0000005f0800720c */ /* 0x000fc60003f64070 */
[----:B------:R-:W-:Y:S02]  /*0c60*/  IMAD.MOV R4, RZ, RZ, -R4 ;  /* 0x000000ffff047224 */ /* 0x000fe400078e0a04 */
[C---:B------:R-:W-:Y:S02]  /*0c70*/  IMAD R2, R0.reuse, R7, R5 ;  /* 0x0000000700027224 */ /* 0x040fe400078e0205 */
[----:B------:R-:W-:Y:S02]  /*0c80*/  IMAD.MOV R5, RZ, RZ, -R3 ;  /* 0x000000ffff057224 */ /* 0x000fe400078e0a03 */
[C---:B------:R-:W-:Y:S01]  /*0c90*/  IMAD R3, R0.reuse, R4, R9 ;  /* 0x0000000400037224 */ /* 0x040fe200078e0209 */
[----:B------:R-:W-:Y:S01]  /*0ca0*/  IABS R9, R13 ;  /* 0x0000000d00097213 */ /* 0x000fe20000000000 */
[C---:B------:R-:W-:Y:S01]  /*0cb0*/  IMAD R4, R0.reuse, R5, R11 ;  /* 0x0000000500047224 */ /* 0x040fe200078e020b */
[----:B------:R-:W-:Y:S01]  /*0cc0*/  ISETP.GT.U32.AND P0, PT, R0, R2, PT ;  /* 0x000000020000720c */ /* 0x000fe20003f04070 */
[----:B------:R-:W-:Y:S01]  /*0cd0*/  @!P3 IMAD.IADD R95, R95, 0x1, -R8 ;  /* 0x000000015f5fb824 */ /* 0x000fe200078e0a08 */
[----:B------:R-:W-:Y:S01]  /*0ce0*/  ISETP.GE.AND P3, PT, R14, RZ, PT ;  /* 0x000000ff0e00720c */ /* 0x000fe20003f66270 */
[----:B------:R-:W-:Y:S01]  /*0cf0*/  IMAD.HI.U32 R5, R6, R9, RZ ;  /* 0x0000000906057227 */ /* 0x000fe200078e00ff */
[----:B------:R-:W-:-:S02]  /*0d00*/  ISETP.GT.U32.AND P6, PT, R0, R3, PT ;  /* 0x000000030000720c */ /* 0x000fc40003fc4070 */
[----:B------:R-:W-:Y:S01]  /*0d10*/  IABS R11, R10 ;  /* 0x0000000a000b7213 */ /* 0x000fe20000000000 */
[----:B------:R-:W-:Y:S01]  /*0d20*/  IMAD.MOV R5, RZ, RZ, -R5 ;  /* 0x000000ffff057224 */ /* 0x000fe200078e0a05 */
[C---:B------:R-:W-:Y:S01]  /*0d30*/  ISETP.GT.U32.AND P5, PT, R0.reuse, R4, PT ;  /* 0x000000040000720c */ /* 0x040fe20003fa4070 */
[----:B------:R-:W-:Y:S02]  /*0d40*/  VIADD R14, R169, 0x3a ;  /* 0x0000003aa90e7836 */ /* 0x000fe40000000000 */
[----:B------:R-:W-:Y:S02]  /*0d50*/  IMAD R5, R0, R5, R9 ;  /* 0x0000000500057224 */ /* 0x000fe400078e0209 */
[--C-:B------:R-:W-:Y:S01]  /*0d60*/  @!P0 IMAD.IADD R2, R2, 0x1, -R0.reuse ;  /* 0x0000000102028824 */ /* 0x100fe200078e0a00 */
[----:B------:R-:W-:Y:S01]  /*0d70*/  IABS R9, R14 ;  /* 0x0000000e00097213 */ /* 0x000fe20000000000 */
[----:B------:R-:W-:Y:S01]  /*0d80*/  @!P3 IMAD.MOV R95, RZ, RZ, -R95 ;  /* 0x000000ffff5fb224 */ /* 0x000fe200078e0a5f */
[C---:B------:R-:W-:Y:S01]  /*0d90*/  ISETP.GT.U32.AND P3, PT, R0.reuse, R5, PT ;  /* 0x000000050000720c */ /* 0x040fe20003f64070 */
[----:B------:R-:W-:Y:S01]  /*0da0*/  @!P6 IMAD.IADD R3, R3, 0x1, -R0 ;  /* 0x000000010303e824 */ /* 0x000fe200078e0a00 */
[----:B------:R-:W-:Y:S01]  /*0db0*/  ISETP.GT.U32.AND P0, PT, R0, R2, PT ;  /* 0x000000020000720c */ /* 0x000fe20003f04070 */
[----:B------:R-:W-:Y:S01]  /*0dc0*/  IMAD.HI.U32 R7, R6, R11, RZ ;  /* 0x0000000b06077227 */ /* 0x000fe200078e00ff */
[----:B------:R-:W-:-:S02]  /*0dd0*/  @!P4 LOP3.LUT R95, RZ, R40, RZ, 0x33, !PT ;  /* 0x00000028ff5fc212 */ /* 0x000fc400078e33ff */
[----:B------:R-:W-:Y:S01]  /*0de0*/  ISETP.GT.U32.AND P6, PT, R0, R3, PT ;  /* 0x000000030000720c */ /* 0x000fe20003fc4070 */
[----:B------:R-:W-:Y:S01]  /*0df0*/  IMAD.MOV R7, RZ, RZ, -R7 ;  /* 0x000000ffff077224 */ /* 0x000fe200078e0a07 */
[----:B------:R-:W-:Y:S01]  /*0e00*/  ISETP.GE.AND P4, PT, R12, RZ, PT ;  /* 0x000000ff0c00720c */ /* 0x000fe20003f86270 */
[----:B------:R-:W-:-:S04]  /*0e10*/  IMAD.HI.U32 R8, R6, R9, RZ ;  /* 0x0000000906087227 */ /* 0x000fc800078e00ff */
[--C-:B------:R-:W-:Y:S01]  /*0e20*/  @!P3 IMAD.IADD R5, R5, 0x1, -R0.reuse ;  /* 0x000000010505b824 */ /* 0x100fe200078e0a00 */
[----:B------:R-:W-:Y:S01]  /*0e30*/  ISETP.GE.AND P3, PT, R10, RZ, PT ;  /* 0x000000ff0a00720c */ /* 0x000fe20003f66270 */
[----:B------:R-:W-:Y:S01]  /*0e40*/  @!P0 IMAD.IADD R2, R2, 0x1, -R0 ;  /* 0x0000000102028824 */ /* 0x000fe200078e0a00 */
[----:B------:R-:W-:Y:S01]  /*0e50*/  ISETP.GE.AND P0, PT, R13, RZ, PT ;  /* 0x000000ff0d00720c */ /* 0x000fe20003f06270 */
[C---:B------:R-:W-:Y:S02]  /*0e60*/  IMAD R7, R0.reuse, R7, R11 ;  /* 0x0000000700077224 */ /* 0x040fe400078e020b */
[----:B------:R-:W-:Y:S01]  /*0e70*/  @!P1 IMAD.MOV R2, RZ, RZ, -R2 ;  /* 0x000000ffff029224 */ /* 0x000fe200078e0a02 */
[C---:B------:R-:W-:Y:S01]  /*0e80*/  ISETP.GT.U32.AND P1, PT, R0.reuse, R5, PT ;  /* 0x000000050000720c */ /* 0x040fe20003f24070 */
[----:B------:R-:W-:Y:S02]  /*0e90*/  IMAD.MOV R8, RZ, RZ, -R8 ;  /* 0x000000ffff087224 */ /* 0x000fe400078e0a08 */
[----:B------:R-:W-:Y:S01]  /*0ea0*/  @!P6 IMAD.IADD R3, R3, 0x1, -R0 ;  /* 0x000000010303e824 */ /* 0x000fe200078e0a00 */
[C---:B------:R-:W-:Y:S01]  /*0eb0*/  ISETP.GT.U32.AND P6, PT, R0.reuse, R7, PT ;  /* 0x000000070000720c */ /* 0x040fe20003fc4070 */
[----:B------:R-:W-:-:S02]  /*0ec0*/  IMAD R8, R0, R8, R9 ;  /* 0x0000000800087224 */ /* 0x000fc400078e0209 */
[--C-:B------:R-:W-:Y:S02]  /*0ed0*/  @!P5 IMAD.IADD R4, R4, 0x1, -R0.reuse ;  /* 0x000000010404d824 */ /* 0x100fe400078e0a00 */
[C---:B------:R-:W-:Y:S02]  /*0ee0*/  VIADD R9, R169.reuse, 0x39 ;  /* 0x00000039a9097836 */ /* 0x040fe40000000000 */
[----:B------:R-:W-:Y:S01]  /*0ef0*/  VIADD R11, R169, 0x37 ;  /* 0x00000037a90b7836 */ /* 0x000fe20000000000 */
[C---:B------:R-:W-:Y:S01]  /*0f00*/  ISETP.GT.U32.AND P5, PT, R0.reuse, R4, PT ;  /* 0x000000040000720c */ /* 0x040fe20003fa4070 */
[--C-:B------:R-:W-:Y:S01]  /*0f10*/  @!P1 IMAD.IADD R5, R5, 0x1, -R0.reuse ;  /* 0x0000000105059824 */ /* 0x100fe200078e0a00 */
[----:B------:R-:W-:Y:S01]  /*0f20*/  ISETP.GT.U32.AND P1, PT, R0, R8, PT ;  /* 0x000000080000720c */ /* 0x000fe20003f24070 */
[----:B------:R-:W-:Y:S01]  /*0f30*/  @!P2 IMAD.MOV R3, RZ, RZ, -R3 ;  /* 0x000000ffff03a224 */ /* 0x000fe200078e0a03 */
[----:B------:R-:W-:Y:S01]  /*0f40*/  IABS R13, R9 ;  /* 0x00000009000d7213 */ /* 0x000fe20000000000 */
[----:B------:R-:W-:Y:S01]  /*0f50*/  @!P6 IMAD.IADD R7, R7, 0x1, -R0 ;  /* 0x000000010707e824 */ /* 0x000fe200078e0a00 */
[----:B------:R-:W-:Y:S01]  /*0f60*/  ISETP.GE.AND P2, PT, R9, RZ, PT ;  /* 0x000000ff0900720c */ /* 0x000fe20003f46270 */
[----:B------:R-:W-:Y:S01]  /*0f70*/  @!P0 IMAD.MOV R5, RZ, RZ, -R5 ;  /* 0x000000ffff058224 */ /* 0x000fe200078e0a05 */
[----:B------:R-:W-:Y:S01]  /*0f80*/  IABS R17, R11 ;  /* 0x0000000b00117213 */ /* 0x000fe20000000000 */
[----:B------:R-:W-:Y:S01]  /*0f90*/  IMAD.HI.U32 R9, R6, R13, RZ ;  /* 0x0000000d06097227 */ /* 0x000fe200078e00ff */
[----:B------:R-:W-:-:S02]  /*0fa0*/  ISETP.GT.U32.AND P6, PT, R0, R7, PT ;  /* 0x000000070000720c */ /* 0x000fc40003fc4070 */
[----:B------:R-:W-:Y:S01]  /*0fb0*/  ISETP.GE.AND P0, PT, R11, RZ, PT ;  /* 0x000000ff0b00720c */ /* 0x000fe20003f06270 */
[--C-:B------:R-:W-:Y:S01]  /*0fc0*/  @!P5 IMAD.IADD R4, R4, 0x1, -R0.reuse ;  /* 0x000000010404d824 */ /* 0x100fe200078e0a00 */
[----:B------:R-:W-:Y:S01]  /*0fd0*/  ISETP.GE.AND P5, PT, R14, RZ, PT ;  /* 0x000000ff0e00720c */ /* 0x000fe20003fa6270 */
[----:B------:R-:W-:Y:S02]  /*0fe0*/  @!P1 IMAD.IADD R8, R8, 0x1, -R0 ;  /* 0x0000000108089824 */ /* 0x000fe400078e0a00 */
[----:B------:R-:W-:Y:S02]  /*0ff0*/  IMAD.MOV R9, RZ, RZ, -R9 ;  /* 0x000000ffff097224 */ /* 0x000fe400078e0a09 */
[----:B------:R-:W-:Y:S01]  /*1000*/  IMAD.HI.U32 R11, R6, R17, RZ ;  /* 0x00000011060b7227 */ /* 0x000fe200078e00ff */
[----:B------:R-:W-:-:S03]  /*1010*/  ISETP.GT.U32.AND P1, PT, R0, R8, PT ;  /* 0x000000080000720c */ /* 0x000fc60003f24070 */
[----:B------:R-:W-:Y:S02]  /*1020*/  VIADD R10, R169, 0x38 ;  /* 0x00000038a90a7836 */ /* 0x000fe40000000000 */
[--C-:B------:R-:W-:Y:S02]  /*1030*/  @!P6 IMAD.IADD R7, R7, 0x1, -R0.reuse ;  /* 0x000000010707e824 */ /* 0x100fe400078e0a00 */
[C---:B------:R-:W-:Y:S01]  /*1040*/  IMAD R9, R0.reuse, R9, R13 ;  /* 0x0000000900097224 */ /* 0x040fe200078e020d */
[----:B------:R-:W-:Y:S01]  /*1050*/  IABS R15, R10 ;  /* 0x0000000a000f7213 */ /* 0x000fe20000000000 */
[----:B------:R-:W-:Y:S02]  /*1060*/  IMAD.MOV R11, RZ, RZ, -R11 ;  /* 0x000000ffff0b7224 */ /* 0x000fe400078e0a0b */
[----:B------:R-:W-:Y:S01]  /*1070*/  @!P3 IMAD.MOV R7, RZ, RZ, -R7 ;  /* 0x000000ffff07b224 */ /* 0x000fe200078e0a07 */
[----:B------:R-:W-:Y:S01]  /*1080*/  ISETP.GT.U32.AND P3, PT, R0, R9, PT ;  /* 0x000000090000720c */ /* 0x000fe20003f64070 */
[----:B------:R-:W-:-:S02]  /*1090*/  @!P1 IMAD.IADD R8, R8, 0x1, -R0 ;  /* 0x0000000108089824 */ /* 0x000fc400078e0a00 */
[----:B------:R-:W-:Y:S01]  /*10a0*/  IMAD R11, R0, R11, R17 ;  /* 0x0000000b000b7224 */ /* 0x000fe200078e0211 */
[----:B------:R-:W-:Y:S01]  /*10b0*/  IABS R17, R20 ;  /* 0x0000001400117213 */ /* 0x000fe20000000000 */
[----:B------:R-:W-:Y:S01]  /*10c0*/  @!P4 IMAD.MOV R4, RZ, RZ, -R4 ;  /* 0x000000ffff04c224 */ /* 0x000fe200078e0a04 */
[----:B------:R-:W-:Y:S01]  /*10d0*/  ISETP.GE.AND P4, PT, R10, RZ, PT ;  /* 0x000000ff0a00720c */ /* 0x000fe20003f86270 */
[----:B------:R-:W-:Y:S01]  /*10e0*/  @!P5 IMAD.MOV R8, RZ, RZ, -R8 ;  /* 0x000000ffff08d224 */ /* 0x000fe200078e0a08 */
[----:B------:R-:W-:Y:S01]  /*10f0*/  ISETP.GT.U32.AND P5, PT, R0, R11, PT ;  /* 0x0000000b0000720c */ /* 0x000fe20003fa4070 */
[----:B------:R-:W-:-:S04]  /*1100*/  IMAD.HI.U32 R10, R6, R15, RZ ;  /* 0x0000000f060a7227 */ /* 0x000fc800078e00ff */
[----:B------:R-:W-:Y:S02]  /*1110*/  IMAD.MOV R10, RZ, RZ, -R10 ;  /* 0x000000ffff0a7224 */ /* 0x000fe400078e0a0a */
[----:B------:R-:W-:Y:S02]  /*1120*/  VIADD R12, R169, 0x36 ;  /* 0x00000036a90c7836 */ /* 0x000fe40000000000 */
[C---:B------:R-:W-:Y:S01]  /*1130*/  IMAD R10, R0.reuse, R10, R15 ;  /* 0x0000000a000a7224 */ /* 0x040fe200078e020f */
[----:B------:R-:W-:Y:S01]  /*1140*/  IABS R15, R18 ;  /* 0x00000012000f7213 */ /* 0x000fe20000000000 */
[--C-:B------:R-:W-:Y:S01]  /*1150*/  @!P3 IMAD.IADD R9, R9, 0x1, -R0.reuse ;  /* 0x000000010909b824 */ /* 0x100fe200078e0a00 */
[----:B------:R-:W-:Y:S01]  /*1160*/  IABS R19, R12 ;  /* 0x0000000c00137213 */ /* 0x000fe20000000000 */
[----:B------:R-:W-:Y:S01]  /*1170*/  @!P5 IMAD.IADD R11, R11, 0x1, -R0 ;  /* 0x000000010b0bd824 */ /* 0x000fe200078e0a00 */
[----:B------:R-:W-:Y:S01]  /*1180*/  ISETP.GT.U32.AND P1, PT, R0, R10, PT ;  /* 0x0000000a0000720c */ /* 0x000fe20003f24070 */
[----:B------:R-:W-:Y:S01]  /*1190*/  IMAD.HI.U32 R14, R6, R17, RZ ;  /* 0x00000011060e7227 */ /* 0x000fe200078e00ff */
[----:B------:R-:W-:-:S02]  /*11a0*/  ISETP.GE.AND P6, PT, R12, RZ, PT ;  /* 0x000000ff0c00720c */ /* 0x000fc40003fc6270 */
[----:B------:R-:W-:Y:S01]  /*11b0*/  ISETP.GT.U32.AND P3, PT, R0, R9, PT ;  /* 0x000000090000720c */ /* 0x000fe20003f64070 */
[----:B------:R-:W-:Y:S01]  /*11c0*/  IMAD.HI.U32 R12, R6, R19, RZ ;  /* 0x00000013060c7227 */ /* 0x000fe200078e00ff */
[----:B------:R-:W-:-:S03]  /*11d0*/  ISETP.GT.U32.AND P5, PT, R0, R11, PT ;  /* 0x0000000b0000720c */ /* 0x000fc60003fa4070 */
[----:B------:R-:W-:Y:S02]  /*11e0*/  IMAD.MOV R12, RZ, RZ, -R12 ;  /* 0x000000ffff0c7224 */ /* 0x000fe400078e0a0c */
[----:B------:R-:W-:Y:S02]  /*11f0*/  IMAD.MOV R14, RZ, RZ, -R14 ;  /* 0x000000ffff0e7224 */ /* 0x000fe400078e0a0e */
[----:B------:R-:W-:Y:S01]  /*1200*/  IMAD R12, R0, R12, R19 ;  /* 0x0000000c000c7224 */ /* 0x000fe200078e0213 */
[----:B------:R-:W-:Y:S01]  /*1210*/  IABS R19, R23 ;  /* 0x0000001700137213 */ /* 0x000fe20000000000 */
[--C-:B------:R-:W-:Y:S02]  /*1220*/  @!P1 IMAD.IADD R10, R10, 0x1, -R0.reuse ;  /* 0x000000010a0a9824 */ /* 0x100fe400078e0a00 */
[--C-:B------:R-:W-:Y:S01]  /*1230*/  @!P3 IMAD.IADD R9, R9, 0x1, -R0.reuse ;  /* 0x000000010909b824 */ /* 0x100fe200078e0a00 */
[C---:B------:R-:W-:Y:S01]  /*1240*/  ISETP.GT.U32.AND P3, PT, R0.reuse, R12, PT ;  /* 0x0000000c0000720c */ /* 0x040fe20003f64070 */
[C---:B------:R-:W-:Y:S01]  /*1250*/  IMAD R14, R0.reuse, R14, R17 ;  /* 0x0000000e000e7224 */ /* 0x040fe200078e0211 */
[----:B------:R-:W-:Y:S01]  /*1260*/  ISETP.GT.U32.AND P1, PT, R0, R10, PT ;  /* 0x0000000a0000720c */ /* 0x000fe20003f24070 */
[----:B------:R-:W-:-:S02]  /*1270*/  @!P5 IMAD.IADD R11, R11, 0x1, -R0 ;  /* 0x000000010b0bd824 */ /* 0x000fc400078e0a00 */
[----:B------:R-:W-:Y:S01]  /*1280*/  IMAD.HI.U32 R13, R6, R15, RZ ;  /* 0x0000000f060d7227 */ /* 0x000fe200078e00ff */
[----:B------:R-:W-:-:S03]  /*1290*/  ISETP.GT.U32.AND P5, PT, R0, R14, PT ;  /* 0x0000000e0000720c */ /* 0x000fc60003fa4070 */
[----:B------:R-:W-:Y:S02]  /*12a0*/  IMAD.MOV R13, RZ, RZ, -R13 ;  /* 0x000000ffff0d7224 */ /* 0x000fe400078e0a0d */
[----:B------:R-:W-:Y:S02]  /*12b0*/  IMAD.MOV.U32 R17, RZ, RZ, R16 ;  /* 0x000000ffff117224 */ /* 0x000fe400078e0010 */
[----:B------:R-:W-:Y:S02]  /*12c0*/  IMAD R13, R0, R13, R15 ;  /* 0x0000000d000d7224 */ /* 0x000fe400078e020f */
[----:B------:R-:W-:Y:S02]  /*12d0*/  @!P3 IMAD.IADD R12, R12, 0x1, -R0 ;  /* 0x000000010c0cb824 */ /* 0x000fe400078e0a00 */
[----:B------:R-:W-:-:S03]  /*12e0*/  IMAD.HI.U32 R15, R6, R17, RZ ;  /* 0x00000011060f7227 */ /* 0x000fc600078e00ff */
[----:B------:R-:W-:Y:S01]  /*12f0*/  ISETP.GT.U32.AND P3, PT, R0, R12, PT ;  /* 0x0000000c0000720c */ /* 0x000fe20003f64070 */
[--C-:B------:R-:W-:Y:S01]  /*1300*/  @!P1 IMAD.IADD R10, R10, 0x1, -R0.reuse ;  /* 0x000000010a0a9824 */ /* 0x100fe200078e0a00 */
[----:B------:R-:W-:Y:S01]  /*1310*/  ISETP.GT.U32.AND P1, PT, R0, R13, PT ;  /* 0x0000000d0000720c */ /* 0x000fe20003f24070 */
[----:B------:R-:W-:Y:S02]  /*1320*/  @!P5 IMAD.IADD R14, R14, 0x1, -R0 ;  /* 0x000000010e0ed824 */ /* 0x000fe400078e0a00 */
[----:B------:R-:W-:Y:S02]  /*1330*/  IMAD.MOV R15, RZ, RZ, -R15 ;  /* 0x000000ffff0f7224 */ /* 0x000fe400078e0a0f */
[----:B------:R-:W-:Y:S01]  /*1340*/  IMAD.HI.U32 R16, R6, R19, RZ ;  /* 0x0000001306107227 */ /* 0x000fe200078e00ff */
[----:B------:R-:W-:-:S03]  /*1350*/  ISETP.GT.U32.AND P5, PT, R0, R14, PT ;  /* 0x0000000e0000720c */ /* 0x000fc60003fa4070 */
[----:B------:R-:W-:Y:S02]  /*1360*/  IMAD R15, R0, R15, R17 ;  /* 0x0000000f000f7224 */ /* 0x000fe400078e0211 */
[----:B------:R-:W-:-:S04]  /*1370*/  IMAD.HI.U32 R17, R6, R21, RZ ;  /* 0x0000001506117227 */ /* 0x000fc800078e00ff */
[----:B------:R-:W-:Y:S02]  /*1380*/  IMAD.MOV R16, RZ, RZ, -R16 ;  /* 0x000000ffff107224 */ /* 0x000fe400078e0a10 */
[----:B------:R-:W-:Y:S02]  /*1390*/  IMAD.MOV R17, RZ, RZ, -R17 ;  /* 0x000000ffff117224 */ /* 0x000fe400078e0a11 */
[--C-:B------:R-:W-:Y:S01]  /*13a0*/  @!P1 IMAD.IADD R13, R13, 0x1, -R0.reuse ;  /* 0x000000010d0d9824 */ /* 0x100fe200078e0a00 */
[----:B------:R-:W-:Y:S01]  /*13b0*/  ISETP.GE.AND P1, PT, R20, RZ, PT ;  /* 0x000000ff1400720c */ /* 0x000fe20003f26270 */
[----:B------:R-:W-:Y:S02]  /*13c0*/  IMAD R16, R0, R16, R19 ;  /* 0x0000001000107224 */ /* 0x000fe400078e0213 */
[----:B------:R-:W-:Y:S01]  /*13d0*/  @!P3 IMAD.IADD R12, R12, 0x1, -R0 ;  /* 0x000000010c0cb824 */ /* 0x000fe200078e0a00 */
[C---:B------:R-:W-:Y:S01]  /*13e0*/  ISETP.GT.U32.AND P3, PT, R0.reuse, R15, PT ;  /* 0x0000000f0000720c */ /* 0x040fe20003f64070 */
[----:B------:R-:W-:-:S02]  /*13f0*/  IMAD R17, R0, R17, R21 ;  /* 0x0000001100117224 */ /* 0x000fc400078e0215 */
[----:B------:R-:W-:Y:S01]  /*1400*/  @!P4 IMAD.MOV R10, RZ, RZ, -R10 ;  /* 0x000000ffff0ac224 */ /* 0x000fe200078e0a0a */
[C---:B------:R-:W-:Y:S01]  /*1410*/  ISETP.GT.U32.AND P4, PT, R0.reuse, R13, PT ;  /* 0x0000000d0000720c */ /* 0x040fe20003f84070 */
[----:B------:R-:W-:Y:S01]  /*1420*/  @!P6 IMAD.MOV R12, RZ, RZ, -R12 ;  /* 0x000000ffff0ce224 */ /* 0x000fe200078e0a0c */
[----:B------:R-:W-:Y:S01]  /*1430*/  ISETP.GT.U32.AND P6, PT, R0, R16, PT ;  /* 0x000000100000720c */ /* 0x000fe20003fc4070 */
[--C-:B------:R-:W-:Y:S01]  /*1440*/  @!P5 IMAD.IADD R14, R14, 0x1, -R0.reuse ;  /* 0x000000010e0ed824 */ /* 0x100fe200078e0a00 */
[----:B------:R-:W-:Y:S01]  /*1450*/  ISETP.GT.U32.AND P5, PT, R0, R17, PT ;  /* 0x000000110000720c */ /* 0x000fe20003fa4070 */
[----:B------:R-:W-:Y:S01]  /*1460*/  @!P2 IMAD.MOV R9, RZ, RZ, -R9 ;  /* 0x000000ffff09a224 */ /* 0x000fe200078e0a09 */
[----:B------:R-:W-:Y:S01]  /*1470*/  ISETP.GE.AND P2, PT, R18, RZ, PT ;  /* 0x000000ff1200720c */ /* 0x000fe20003f46270 */
[C---:B------:R-:W-:Y:S02]  /*1480*/  VIADD R20, R169.reuse, 0x30 ;  /* 0x00000030a9147836 */ /* 0x040fe40000000000 */
[----:B------:R-:W-:Y:S01]  /*1490*/  @!P0 IMAD.MOV R11, RZ, RZ, -R11 ;  /* 0x000000ffff0b8224 */ /* 0x000fe200078e0a0b */
[----:B------:R-:W-:Y:S01]  /*14a0*/  ISETP.GE.AND P0, PT, R22, RZ, PT ;  /* 0x000000ff1600720c */ /* 0x000fe20003f06270 */
[----:B------:R-:W-:Y:S01]  /*14b0*/  VIADD R22, R169, 0x2f ;  /* 0x0000002fa9167836 */ /* 0x000fe20000000000 */
[----:B------:R-:W-:Y:S01]  /*14c0*/  IABS R21, R20 ;  /* 0x0000001400157213 */ /* 0x000fe20000000000 */
[--C-:B------:R-:W-:Y:S01]  /*14d0*/  @!P3 IMAD.IADD R15, R15, 0x1, -R0.reuse ;  /* 0x000000010f0fb824 */ /* 0x100fe200078e0a00 */
[----:B------:R-:W-:Y:S01]  /*14e0*/  ISETP.GE.AND P3, PT, R24, RZ, PT ;  /* 0x000000ff1800720c */ /* 0x000fe20003f66270 */
[--C-:B------:R-:W-:Y:S01]  /*14f0*/  @!P4 IMAD.IADD R13, R13, 0x1, -R0.reuse ;  /* 0x000000010d0dc824 */ /* 0x100fe200078e0a00 */
[----:B------:R-:W-:Y:S01]  /*1500*/  ISETP.GE.AND P4, PT, R23, RZ, PT ;  /* 0x000000ff1700720c */ /* 0x000fe20003f86270 */
[--C-:B------:R-:W-:Y:S01]  /*1510*/  @!P6 IMAD.IADD R16, R16, 0x1, -R0.reuse ;  /* 0x000000011010e824 */ /* 0x100fe200078e0a00 */
[----:B------:R-:W-:Y:S01]  /*1520*/  IABS R23, R22 ;  /* 0x0000001600177213 */ /* 0x000fe20000000000 */
[----:B------:R-:W-:Y:S01]  /*1530*/  @!P5 IMAD.IADD R17, R17, 0x1, -R0 ;  /* 0x000000011111d824 */ /* 0x000fe200078e0a00 */
[----:B------:R-:W-:Y:S01]  /*1540*/  ISETP.GT.U32.AND P6, PT, R0, R15, PT ;  /* 0x0000000f0000720c */ /* 0x000fe20003fc4070 */
[----:B------:R-:W-:Y:S01]  /*1550*/  IMAD.HI.U32 R18, R6, R21, RZ ;  /* 0x0000001506127227 */ /* 0x000fe200078e00ff */
[----:B------:R-:W-:-:S03]  /*1560*/  ISETP.GT.U32.AND P5, PT, R0, R16, PT ;  /* 0x000000100000720c */ /* 0x000fc60003fa4070 */
[----:B------:R-:W-:Y:S01]  /*1570*/  @!P2 IMAD.MOV R13, RZ, RZ, -R13 ;  /* 0x000000ffff0da224 */ /* 0x000fe200078e0a0d */
[----:B------:R-:W-:Y:S01]  /*1580*/  ISETP.GT.U32.AND P2, PT, R0, R17, PT ;  /* 0x000000110000720c */ /* 0x000fe20003f44070 */
[----:B------:R-:W-:Y:S02]  /*1590*/  IMAD.MOV R18, RZ, RZ, -R18 ;  /* 0x000000ffff127224 */ /* 0x000fe400078e0a12 */
[----:B------:R-:W-:-:S04]  /*15a0*/  IMAD.HI.U32 R19, R6, R23, RZ ;  /* 0x0000001706137227 */ /* 0x000fc800078e00ff */
[C---:B------:R-:W-:Y:S02]  /*15b0*/  IMAD R18, R0.reuse, R18, R21 ;  /* 0x0000001200127224 */ /* 0x040fe400078e0215 */
[----:B------:R-:W-:Y:S02]  /*15c0*/  IMAD.MOV R19, RZ, RZ, -R19 ;  /* 0x000000ffff137224 */ /* 0x000fe400078e0a13 */
[----:B------:R-:W-:Y:S02]  /*15d0*/  VIADD R24, R169, 0x2e ;  /* 0x0000002ea9187836 */ /* 0x000fe40000000000 */
[--C-:B------:R-:W-:Y:S01]  /*15e0*/  @!P6 IMAD.IADD R15, R15, 0x1, -R0.reuse ;  /* 0x000000010f0fe824 */ /* 0x100fe200078e0a00 */
[C---:B------:R-:W-:Y:S01]  /*15f0*/  ISETP.GT.U32.AND P6, PT, R0.reuse, R18, PT ;  /* 0x000000120000720c */ /* 0x040fe20003fc4070 */
[----:B------:R-:W-:Y:S01]  /*1600*/  IMAD R19, R0, R19, R23 ;  /* 0x0000001300137224 */ /* 0x000fe200078e0217 */
[----:B------:R-:W-:Y:S01]  /*1610*/  IABS R25, R24 ;  /* 0x0000001800197213 */ /* 0x000fe20000000000 */
[----:B------:R-:W-:-:S02]  /*1620*/  @!P2 IMAD.IADD R17, R17, 0x1, -R0 ;  /* 0x000000011111a824 */ /* 0x000fc400078e0a00 */
[----:B------:R-:W-:Y:S01]  /*1630*/  @!P5 IMAD.IADD R16, R16, 0x1, -R0 ;  /* 0x000000011010d824 */ /* 0x000fe200078e0a00 */
[----:B------:R-:W-:Y:S01]  /*1640*/  ISETP.GT.U32.AND P2, PT, R0, R19, PT ;  /* 0x000000130000720c */ /* 0x000fe20003f44070 */
[----:B------:R-:W-:Y:S01]  /*1650*/  IMAD.HI.U32 R21, R6, R27, RZ ;  /* 0x0000001b06157227 */ /* 0x000fe200078e00ff */
[----:B------:R-:W-:-:S03]  /*1660*/  ISETP.GE.AND P5, PT, R20, RZ, PT ;  /* 0x000000ff1400720c */ /* 0x000fc60003fa6270 */
[----:B------:R-:W-:-:S04]  /*1670*/  IMAD.HI.U32 R20, R6, R25, RZ ;  /* 0x0000001906147227 */ /* 0x000fc800078e00ff */
[----:B------:R-:W-:Y:S02]  /*1680*/  IMAD.MOV R20, RZ, RZ, -R20 ;  /* 0x000000ffff147224 */ /* 0x000fe400078e0a14 */
[--C-:B------:R-:W-:Y:S01]  /*1690*/  @!P6 IMAD.IADD R18, R18, 0x1, -R0.reuse ;  /* 0x000000011212e824 */ /* 0x100fe200078e0a00 */
[----:B------:R-:W-:Y:S01]  /*16a0*/  ISETP.GE.AND P6, PT, R22, RZ, PT ;  /* 0x000000ff1600720c */ /* 0x000fe20003fc6270 */
[----:B------:R-:W-:Y:S02]  /*16b0*/  IMAD.MOV R21, RZ, RZ, -R21 ;  /* 0x000000ffff157224 */ /* 0x000fe400078e0a15 */
[C---:B------:R-:W-:Y:S01]  /*16c0*/  IMAD R20, R0.reuse, R20, R25 ;  /* 0x0000001400147224 */ /* 0x040fe200078e0219 */
[----:B------:R-:W-:Y:S01]  /*16d0*/  IABS R25, R28 ;  /* 0x0000001c00197213 */ /* 0x000fe20000000000 */
[----:B------:R-:W-:Y:S02]  /*16e0*/  @!P2 IMAD.IADD R19, R19, 0x1, -R0 ;  /* 0x000000011313a824 */ /* 0x000fe400078e0a00 */
[----:B------:R-:W-:Y:S01]  /*16f0*/  @!P1 IMAD.MOV R14, RZ, RZ, -R14 ;  /* 0x000000ffff0e9224 */ /* 0x000fe200078e0a0e */
[C---:B------:R-:W-:Y:S01]  /*1700*/  ISETP.GT.U32.AND P1, PT, R0.reuse, R18, PT ;  /* 0x000000120000720c */ /* 0x040fe20003f24070 */
[----:B------:R-:W-:Y:S01]  /*1710*/  IMAD R21, R0, R21, R27 ;  /* 0x0000001500157224 */ /* 0x000fe200078e021b */
[----:B------:R-:W-:Y:S01]  /*1720*/  IABS R27, R30 ;  /* 0x0000001e001b7213 */ /* 0x000fe20000000000 */
[----:B------:R-:W-:Y:S01]  /*1730*/  IMAD.HI.U32 R22, R6, R25, RZ ;  /* 0x0000001906167227 */ /* 0x000fe200078e00ff */
[----:B------:R-:W-:-:S03]  /*1740*/  ISETP.GT.U32.AND P2, PT, R0, R19, PT ;  /* 0x000000130000720c */ /* 0x000fc60003f44070 */
[----:B------:R-:W-:Y:S01]  /*1750*/  @!P4 IMAD.MOV R16, RZ, RZ, -R16 ;  /* 0x000000ffff10c224 */ /* 0x000fe200078e0a10 */
[----:B------:R-:W-:Y:S01]  /*1760*/  ISETP.GT.U32.AND P4, PT, R0, R21, PT ;  /* 0x000000150000720c */ /* 0x000fe20003f84070 */
[----:B------:R-:W-:-:S04]  /*1770*/  IMAD.HI.U32 R23, R6, R27, RZ ;  /* 0x0000001b06177227 */ /* 0x000fc800078e00ff */
[----:B------:R-:W-:Y:S02]  /*1780*/  IMAD.MOV R22, RZ, RZ, -R22 ;  /* 0x000000ffff167224 */ /* 0x000fe400078e0a16 */
[----:B------:R-:W-:Y:S01]  /*1790*/  @!P0 IMAD.MOV R15, RZ, RZ, -R15 ;  /* 0x000000ffff0f8224 */ /* 0x000fe200078e0a0f */
[----:B------:R-:W-:Y:S01]  /*17a0*/  ISETP.GT.U32.AND P0, PT, R0, R20, PT ;  /* 0x000000140000720c */ /* 0x000fe20003f04070 */
[--C-:B------:R-:W-:Y:S01]  /*17b0*/  @!P1 IMAD.IADD R18, R18, 0x1, -R0.reuse ;  /* 0x0000000112129824 */ /* 0x100fe200078e0a00 */
[----:B------:R-:W-:Y:S01]  /*17c0*/  ISETP.GE.AND P1, PT, R26, RZ, PT ;  /* 0x000000ff1a00720c */ /* 0x000fe20003f26270 */
[----:B------:R-:W-:Y:S02]  /*17d0*/  IMAD.MOV R23, RZ, RZ, -R23 ;  /* 0x000000ffff177224 */ /* 0x000fe400078e0a17 */
[----:B------:R-:W-:Y:S02]  /*17e0*/  IMAD R22, R0, R22, R25 ;  /* 0x0000001600167224 */ /* 0x000fe400078e0219 */
[----:B------:R-:W-:Y:S01]  /*17f0*/  @!P2 IMAD.IADD R19, R19, 0x1, -R0 ;  /* 0x000000011313a824 */ /* 0x000fe200078e0a00 */
[----:B------:R-:W-:Y:S01]  /*1800*/  ISETP.GE.AND P2, PT, R28, RZ, PT ;  /* 0x000000ff1c00720c */ /* 0x000fe20003f46270 */
[----:B------:R-:W-:-:S02]  /*1810*/  IMAD R23, R0, R23, R27 ;  /* 0x0000001700177224 */ /* 0x000fc400078e021b */
[----:B------:R-:W-:Y:S01]  /*1820*/  @!P5 IMAD.MOV R18, RZ, RZ, -R18 ;  /* 0x000000ffff12d224 */ /* 0x000fe200078e0a12 */
[C---:B------:R-:W-:Y:S01]  /*1830*/  ISETP.GT.U32.AND P5, PT, R0.reuse, R22, PT ;  /* 0x000000160000720c */ /* 0x040fe20003fa4070 */
[--C-:B------:R-:W-:Y:S02]  /*1840*/  @!P4 IMAD.IADD R21, R21, 0x1, -R0.reuse ;  /* 0x000000011515c824 */ /* 0x100fe400078e0a00 */
[----:B------:R-:W-:Y:S01]  /*1850*/  @!P6 IMAD.MOV R19, RZ, RZ, -R19 ;  /* 0x000000ffff13e224 */ /* 0x000fe200078e0a13 */
[----:B------:R-:W-:Y:S01]  /*1860*/  ISETP.GT.U32.AND P6, PT, R0, R23, PT ;  /* 0x000000170000720c */ /* 0x000fe20003fc4070 */
[--C-:B------:R-:W-:Y:S01]  /*1870*/  @!P0 IMAD.IADD R20, R20, 0x1, -R0.reuse ;  /* 0x0000000114148824 */ /* 0x100fe200078e0a00 */
[C---:B------:R-:W-:Y:S01]  /*1880*/  ISETP.GT.U32.AND P4, PT, R0.reuse, R21, PT ;  /* 0x000000150000720c */ /* 0x040fe20003f84070 */
[C---:B------:R-:W-:Y:S02]  /*1890*/  VIADD R25, R169.reuse, 0x2a ;  /* 0x0000002aa9197836 */ /* 0x040fe40000000000 */
[C---:B------:R-:W-:Y:S01]  /*18a0*/  VIADD R28, R169.reuse, 0x29 ;  /* 0x00000029a91c7836 */ /* 0x040fe20000000000 */
[----:B------:R-:W-:Y:S01]  /*18b0*/  ISETP.GT.U32.AND P0, PT, R0, R20, PT ;  /* 0x000000140000720c */ /* 0x000fe20003f04070 */
[----:B------:R-:W-:Y:S01]  /*18c0*/  @!P3 IMAD.MOV R17, RZ, RZ, -R17 ;  /* 0x000000ffff11b224 */ /* 0x000fe200078e0a11 */
[----:B------:R-:W-:Y:S01]  /*18d0*/  IABS R27, R25 ;  /* 0x00000019001b7213 */ /* 0x000fe20000000000 */
[--C-:B------:R-:W-:Y:S01]  /*18e0*/  @!P5 IMAD.IADD R22, R22, 0x1, -R0.reuse ;  /* 0x000000011616d824 */ /* 0x100fe200078e0a00 */
[----:B------:R-:W-:Y:S01]  /*18f0*/  ISETP.GE.AND P3, PT, R24, RZ, PT ;  /* 0x000000ff1800720c */ /* 0x000fe20003f66270 */
[----:B------:R-:W-:Y:S01]  /*1900*/  VIADD R40, R169, 0x22 ;  /* 0x00000022a9287836 */ /* 0x000fe20000000000 */
[----:B------:R-:W-:Y:S01]  /*1910*/  IABS R29, R28 ;  /* 0x0000001c001d7213 */ /* 0x000fe20000000000 */
[----:B------:R-:W-:Y:S01]  /*1920*/  @!P6 IMAD.IADD R23, R23, 0x1, -R0 ;  /* 0x000000011717e824 */ /* 0x000fe200078e0a00 */
[----:B------:R-:W-:Y:S01]  /*1930*/  ISETP.GT.U32.AND P5, PT, R0, R22, PT ;  /* 0x000000160000720c */ /* 0x000fe20003fa4070 */
[----:B------:R-:W-:-:S03]  /*1940*/  IMAD.HI.U32 R24, R6, R27, RZ ;  /* 0x0000001b06187227 */ /* 0x000fc600078e00ff */
[----:B------:R-:W-:Y:S01]  /*1950*/  ISETP.GT.U32.AND P6, PT, R0, R23, PT ;  /* 0x000000170000720c */ /* 0x000fe20003fc4070 */
[----:B------:R-:W-:Y:S01]  /*1960*/  @!P4 IMAD.IADD R21, R21, 0x1, -R0 ;  /* 0x000000011515c824 */ /* 0x000fe200078e0a00 */
[----:B------:R-:W-:Y:S01]  /*1970*/  ISETP.GE.AND P4, PT, R25, RZ, PT ;  /* 0x000000ff1900720c */ /* 0x000fe20003f86270 */
[----:B------:R-:W-:-:S04]  /*1980*/  IMAD.HI.U32 R25, R6, R29, RZ ;  /* 0x0000001d06197227 */ /* 0x000fc800078e00ff */
[----:B------:R-:W-:Y:S02]  /*1990*/  IMAD.MOV R24, RZ, RZ, -R24 ;  /* 0x000000ffff187224 */ /* 0x000fe400078e0a18 */
[--C-:B------:R-:W-:Y:S01]  /*19a0*/  @!P0 IMAD.IADD R20, R20, 0x1, -R0.reuse ;  /* 0x0000000114148824 */ /* 0x100fe200078e0a00 */
[----:B------:R-:W-:Y:S01]  /*19b0*/  ISETP.GE.AND P0, PT, R30, RZ, PT ;  /* 0x000000ff1e00720c */ /* 0x000fe20003f06270 */
[----:B------:R-:W-:Y:S02]  /*19c0*/  VIADD R30, R169, 0x28 ;  /* 0x00000028a91e7836 */ /* 0x000fe40000000000 */
[----:B------:R-:W-:Y:S02]  /*19d0*/  IMAD.MOV R25, RZ, RZ, -R25 ;  /* 0x000000ffff197224 */ /* 0x000fe400078e0a19 */
[C---:B------:R-:W-:Y:S01]  /*19e0*/  IMAD R24, R0.reuse, R24, R27 ;  /* 0x0000001800187224 */ /* 0x040fe200078e021b */
[----:B------:R-:W-:Y:S01]  /*19f0*/  IABS R26, R30 ;  /* 0x0000001e001a7213 */ /* 0x000fe20000000000 */
[----:B------:R-:W-:Y:S01]  /*1a00*/  IMAD R25, R0, R25, R29 ;  /* 0x0000001900197224 */ /* 0x000fe200078e021d */
[----:B------:R-:W-:Y:S01]  /*1a10*/  IABS R29, R32 ;  /* 0x00000020001d7213 */ /* 0x000fe20000000000 */
[--C-:B------:R-:W-:Y:S01]  /*1a20*/  @!P5 IMAD.IADD R22, R22, 0x1, -R0.reuse ;  /* 0x000000011616d824 */ /* 0x100fe200078e0a00 */
[C---:B------:R-:W-:Y:S01]  /*1a30*/  ISETP.GT.U32.AND P5, PT, R0.reuse, R24, PT ;  /* 0x000000180000720c */ /* 0x040fe20003fa4070 */
[----:B------:R-:W-:Y:S01]  /*1a40*/  @!P6 IMAD.IADD R23, R23, 0x1, -R0 ;  /* 0x000000011717e824 */ /* 0x000fe200078e0a00 */
[----:B------:R-:W-:Y:S01]  /*1a50*/  ISETP.GT.U32.AND P6, PT, R0, R25, PT ;  /* 0x000000190000720c */ /* 0x000fe20003fc4070 */
[----:B------:R-:W-:-:S02]  /*1a60*/  IMAD.MOV.U32 R27, RZ, RZ, R26 ;  /* 0x000000ffff1b7224 */ /* 0x000fc400078e001a */
[----:B------:R-:W-:Y:S01]  /*1a70*/  @!P3 IMAD.MOV R20, RZ, RZ, -R20 ;  /* 0x000000ffff14b224 */ /* 0x000fe200078e0a14 */
[----:B------:R-:W-:Y:S01]  /*1a80*/  ISETP.GE.AND P3, PT, R28, RZ, PT ;  /* 0x000000ff1c00720c */ /* 0x000fe20003f66270 */
[----:B------:R-:W-:-:S04]  /*1a90*/  IMAD.HI.U32 R26, R6, R27, RZ ;  /* 0x0000001b061a7227 */ /* 0x000fc800078e00ff */
[----:B------:R-:W-:Y:S02]  /*1aa0*/  IMAD.MOV R26, RZ, RZ, -R26 ;  /* 0x000000ffff1a7224 */ /* 0x000fe400078e0a1a */
[--C-:B------:R-:W-:Y:S02]  /*1ab0*/  @!P5 IMAD.IADD R24, R24, 0x1, -R0.reuse ;  /* 0x000000011818d824 */ /* 0x100fe400078e0a00 */
[C---:B------:R-:W-:Y:S02]  /*1ac0*/  IMAD R26, R0.reuse, R26, R27 ;  /* 0x0000001a001a7224 */ /* 0x040fe400078e021b */
[----:B------:R-:W-:Y:S01]  /*1ad0*/  @!P6 IMAD.IADD R25, R25, 0x1, -R0 ;  /* 0x000000011919e824 */ /* 0x000fe200078e0a00 */
[----:B------:R-:W-:Y:S01]  /*1ae0*/  ISETP.GT.U32.AND P6, PT, R0, R24, PT ;  /* 0x000000180000720c */ /* 0x000fe20003fc4070 */
[----:B------:R-:W-:Y:S01]  /*1af0*/  IMAD.HI.U32 R27, R6, R29, RZ ;  /* 0x0000001d061b7227 */ /* 0x000fe200078e00ff */
[----:B------:R-:W-:-:S03]  /*1b00*/  ISETP.GT.U32.AND P5, PT, R0, R26, PT ;  /* 0x0000001a0000720c */ /* 0x000fc60003fa4070 */
[----:B------:R-:W-:Y:S02]  /*1b10*/  IMAD.MOV R27, RZ, RZ, -R27 ;  /* 0x000000ffff1b7224 */ /* 0x000fe400078e0a1b */
[----:B------:R-:W-:-:S04]  /*1b20*/  IMAD.HI.U32 R28, R6, R31, RZ ;  /* 0x0000001f061c7227 */ /* 0x000fc800078e00ff */
[----:B------:R-:W-:Y:S01]  /*1b30*/  IMAD R27, R0, R27, R29 ;  /* 0x0000001b001b7224 */ /* 0x000fe200078e021d */
[----:B------:R-:W-:Y:S01]  /*1b40*/  IABS R29, R36 ;  /* 0x00000024001d7213 */ /* 0x000fe20000000000 */
[----:B------:R-:W-:Y:S02]  /*1b50*/  IMAD.MOV R28, RZ, RZ, -R28 ;  /* 0x000000ffff1c7224 */ /* 0x000fe400078e0a1c */
[----:B------:R-:W-:Y:S01]  /*1b60*/  @!P6 IMAD.IADD R24, R24, 0x1, -R0 ;  /* 0x000000011818e824 */ /* 0x000fe200078e0a00 */
[C---:B------:R-:W-:Y:S01]  /*1b70*/  ISETP.GT.U32.AND P6, PT, R0.reuse, R27, PT ;  /* 0x0000001b0000720c */ /* 0x040fe20003fc4070 */
[----:B------:R-:W-:Y:S02]  /*1b80*/  IMAD R28, R0, R28, R31 ;  /* 0x0000001c001c7224 */ /* 0x000fe400078e021f */
[----:B------:R-:W-:Y:S02]  /*1b90*/  IMAD.MOV.U32 R31, RZ, RZ, R29 ;  /* 0x000000ffff1f7224 */ /* 0x000fe400078e001d */
[----:B------:R-:W-:-:S04]  /*1ba0*/  IMAD.HI.U32 R29, R6, R33, RZ ;  /* 0x00000021061d7227 */ /* 0x000fc800078e00ff */
[----:B------:R-:W-:Y:S02]  /*1bb0*/  IMAD.MOV R29, RZ, RZ, -R29 ;  /* 0x000000ffff1d7224 */ /* 0x000fe400078e0a1d */
[----:B------:R-:W-:Y:S01]  /*1bc0*/  @!P4 IMAD.MOV R24, RZ, RZ, -R24 ;  /* 0x000000ffff18c224 */ /* 0x000fe200078e0a18 */
[C---:B------:R-:W-:Y:S01]  /*1bd0*/  ISETP.GT.U32.AND P4, PT, R0.reuse, R28, PT ;  /* 0x0000001c0000720c */ /* 0x040fe20003f84070 */
[C---:B------:R-:W-:Y:S01]  /*1be0*/  IMAD R29, R0.reuse, R29, R33 ;  /* 0x0000001d001d7224 */ /* 0x040fe200078e0221 */
[----:B------:R-:W-:Y:S01]  /*1bf0*/  IABS R33, R38 ;  /* 0x0000002600217213 */ /* 0x000fe20000000000 */
[--C-:B------:R-:W-:Y:S02]  /*1c00*/  @!P6 IMAD.IADD R27, R27, 0x1, -R0.reuse ;  /* 0x000000011b1be824 */ /* 0x100fe400078e0a00 */
[----:B------:R-:W-:Y:S01]  /*1c10*/  @!P1 IMAD.MOV R21, RZ, RZ, -R21 ;  /* 0x000000ffff159224 */ /* 0x000fe200078e0a15 */
[----:B------:R-:W-:Y:S01]  /*1c20*/  ISETP.GT.U32.AND P6, PT, R0, R29, PT ;  /* 0x0000001d0000720c */ /* 0x000fe20003fc4070 */
[----:B------:R-:W-:Y:S01]  /*1c30*/  @!P5 IMAD.IADD R26, R26, 0x1, -R0 ;  /* 0x000000011a1ad824 */ /* 0x000fe200078e0a00 */
[----:B------:R-:W-:Y:S01]  /*1c40*/  ISETP.GE.AND P1, PT, R30, RZ, PT ;  /* 0x000000ff1e00720c */ /* 0x000fe20003f26270 */
[----:B------:R-:W-:Y:S01]  /*1c50*/  IMAD.HI.U32 R30, R6, R31, RZ ;  /* 0x0000001f061e7227 */ /* 0x000fe200078e00ff */
[----:B------:R-:W-:-:S03]  /*1c60*/  ISETP.GT.U32.AND P5, PT, R0, R25, PT ;  /* 0x000000190000720c */ /* 0x000fc60003fa4070 */
[----:B------:R-:W-:Y:S01]  /*1c70*/  @!P4 IMAD.IADD R28, R28, 0x1, -R0 ;  /* 0x000000011c1cc824 */ /* 0x000fe200078e0a00 */
[C---:B------:R-:W-:Y:S01]  /*1c80*/  ISETP.GT.U32.AND P4, PT, R0.reuse, R27, PT ;  /* 0x0000001b0000720c */ /* 0x040fe20003f84070 */
[----:B------:R-:W-:Y:S02]  /*1c90*/  IMAD.MOV R30, RZ, RZ, -R30 ;  /* 0x000000ffff1e7224 */ /* 0x000fe400078e0a1e */
[----:B------:R-:W-:Y:S01]  /*1ca0*/  @!P2 IMAD.MOV R22, RZ, RZ, -R22 ;  /* 0x000000ffff16a224 */ /* 0x000fe200078e0a16 */
[C---:B------:R-:W-:Y:S01]  /*1cb0*/  ISETP.GT.U32.AND P2, PT, R0.reuse, R26, PT ;  /* 0x0000001a0000720c */ /* 0x040fe20003f44070 */
[----:B------:R-:W-:Y:S02]  /*1cc0*/  @!P6 IMAD.IADD R29, R29, 0x1, -R0 ;  /* 0x000000011d1de824 */ /* 0x000fe400078e0a00 */
[----:B------:R-:W-:Y:S02]  /*1cd0*/  IMAD R30, R0, R30, R31 ;  /* 0x0000001e001e7224 */ /* 0x000fe400078e021f */
[----:B------:R-:W-:Y:S01]  /*1ce0*/  IMAD.HI.U32 R31, R6, R33, RZ ;  /* 0x00000021061f7227 */ /* 0x000fe200078e00ff */
[----:B------:R-:W-:-:S03]  /*1cf0*/  ISETP.GT.U32.AND P6, PT, R0, R29, PT ;  /* 0x0000001d0000720c */ /* 0x000fc60003fc4070 */
[----:B------:R-:W-:Y:S02]  /*1d00*/  IMAD.MOV R31, RZ, RZ, -R31 ;  /* 0x000000ffff1f7224 */ /* 0x000fe400078e0a1f */
[--C-:B------:R-:W-:Y:S01]  /*1d10*/  @!P4 IMAD.IADD R27, R27, 0x1, -R0.reuse ;  /* 0x000000011b1bc824 */ /* 0x100fe200078e0a00 */
[C---:B------:R-:W-:Y:S01]  /*1d20*/  ISETP.GT.U32.AND P4, PT, R0.reuse, R30, PT ;  /* 0x0000001e0000720c */ /* 0x040fe20003f84070 */
[----:B------:R-:W-:Y:S02]  /*1d30*/  IMAD R31, R0, R31, R33 ;  /* 0x0000001f001f7224 */ /* 0x000fe400078e0221 */
[--C-:B------:R-:W-:Y:S01]  /*1d40*/  @!P2 IMAD.IADD R26, R26, 0x1, -R0.reuse ;  /* 0x000000011a1aa824 */ /* 0x100fe200078e0a00 */
[----:B------:R-:W-:Y:S01]  /*1d50*/  ISETP.GE.AND P2, PT, R35, RZ, PT ;  /* 0x000000ff2300720c */ /* 0x000fe20003f46270 */
[--C-:B------:R-:W-:Y:S01]  /*1d60*/  @!P5 IMAD.IADD R25, R25, 0x1, -R0.reuse ;  /* 0x000000011919d824 */ /* 0x100fe200078e0a00 */
[----:B------:R-:W-:Y:S01]  /*1d70*/  IABS R35, R40 ;  /* 0x0000002800237213 */ /* 0x000fe20000000000 */
[----:B------:R-:W-:Y:S01]  /*1d80*/  @!P6 IMAD.IADD R29, R29, 0x1, -R0 ;  /* 0x000000011d1de824 */ /* 0x000fe200078e0a00 */
[----:B------:R-:W-:Y:S01]  /*1d90*/  ISETP.GT.U32.AND P6, PT, R0, R31, PT ;  /* 0x0000001f0000720c */ /* 0x000fe20003fc4070 */
[----:B------:R-:W-:Y:S01]  /*1da0*/  @!P0 IMAD.MOV R23, RZ, RZ, -R23 ;  /* 0x000000ffff178224 */ /* 0x000fe200078e0a17 */
[----:B------:R-:W-:Y:S01]  /*1db0*/  ISETP.GE.AND P0, PT, R32, RZ, PT ;  /* 0x000000ff2000720c */ /* 0x000fe20003f06270 */
[----:B------:R-:W-:Y:S01]  /*1dc0*/  @!P3 IMAD.MOV R25, RZ, RZ, -R25 ;  /* 0x000000ffff19b224 */ /* 0x000fe200078e0a19 */
        /* <DEDUP_REMOVED lines=8> */
[C---:B------:R-:W-:Y:S02]  /*1e50*/  IMAD R32, R0.reuse, R32, R35 ;  /* 0x0000002000207224 */ /* 0x040fe400078e0223 */
[----:B------:R-:W-:Y:S02]  /*1e60*/  VIADD R38, R169, 0x1f ;  /* 0x0000001fa9267836 */ /* 0x000fe40000000000 */
[----:B------:R-:W-:Y:S01]  /*1e70*/  @!P6 IMAD.IADD R31, R31, 0x1, -R0 ;  /* 0x000000011f1fe824 */ /* 0x000fe200078e0a00 */
[----:B------:R-:W-:Y:S01]  /*1e80*/  ISETP.GT.U32.AND P6, PT, R0, R30, PT ;  /* 0x0000001e0000720c */ /* 0x000fe20003fc4070 */
[----:B------:R-:W-:-:S04]  /*1e90*/  IMAD.HI.U32 R34, R6, R39, RZ ;  /* 0x0000002706227227 */ /* 0x000fc800078e00ff */
[----:B------:R-:W-:Y:S01]  /*1ea0*/  @!P3 IMAD.IADD R28, R28, 0x1, -R0 ;  /* 0x000000011c1cb824 */ /* 0x000fe200078e0a00 */
[----:B------:R-:W-:Y:S01]  /*1eb0*/  ISETP.GE.AND P3, PT, R36, RZ, PT ;  /* 0x000000ff2400720c */ /* 0x000fe20003f66270 */
[C---:B------:R-:W-:Y:S01]  /*1ec0*/  IMAD R33, R0.reuse, R33, R37 ;  /* 0x0000002100217224 */ /* 0x040fe200078e0225 */
[----:B------:R-:W-:Y:S01]  /*1ed0*/  IABS R37, R38 ;  /* 0x0000002600257213 */ /* 0x000fe20000000000 */
[----:B------:R-:W-:Y:S01]  /*1ee0*/  @!P1 IMAD.MOV R26, RZ, RZ, -R26 ;  /* 0x000000ffff1a9224 */ /* 0x000fe200078e0a1a */
[C---:B------:R-:W-:Y:S01]  /*1ef0*/  ISETP.GT.U32.AND P1, PT, R0.reuse, R32, PT ;  /* 0x000000200000720c */ /* 0x040fe20003f24070 */
[----:B------:R-:W-:Y:S01]  /*1f00*/  @!P0 IMAD.MOV R27, RZ, RZ, -R27 ;  /* 0x000000ffff1b8224 */ /* 0x000fe200078e0a1b */
[C---:B------:R-:W-:Y:S01]  /*1f10*/  ISETP.GT.U32.AND P0, PT, R0.reuse, R31, PT ;  /* 0x0000001f0000720c */ /* 0x040fe20003f04070 */
[----:B------:R-:W-:Y:S02]  /*1f20*/  IMAD.MOV R34, RZ, RZ, -R34 ;  /* 0x000000ffff227224 */ /* 0x000fe400078e0a22 */
[----:B------:R-:W-:Y:S01]  /*1f30*/  @!P5 IMAD.MOV R28, RZ, RZ, -R28 ;  /* 0x000000ffff1cd224 */ /* 0x000fe200078e0a1c */
[C---:B------:R-:W-:Y:S01]  /*1f40*/  ISETP.GT.U32.AND P5, PT, R0.reuse, R33, PT ;  /* 0x000000210000720c */ /* 0x040fe20003fa4070 */
[----:B------:R-:W-:Y:S01]  /*1f50*/  IMAD R34, R0, R34, R39 ;  /* 0x0000002200227224 */ /* 0x000fe200078e0227 */
[----:B------:R-:W-:Y:S01]  /*1f60*/  IABS R39, R44 ;  /* 0x0000002c00277213 */ /* 0x000fe20000000000 */
[----:B------:R-:W-:-:S04]  /*1f70*/  IMAD.HI.U32 R35, R6, R37, RZ ;  /* 0x0000002506237227 */ /* 0x000fc800078e00ff */
[--C-:B------:R-:W-:Y:S01]  /*1f80*/  @!P6 IMAD.IADD R30, R30, 0x1, -R0.reuse ;  /* 0x000000011e1ee824 */ /* 0x100fe200078e0a00 */
[----:B------:R-:W-:Y:S01]  /*1f90*/  ISETP.GT.U32.AND P6, PT, R0, R34, PT ;  /* 0x000000220000720c */ /* 0x000fe20003fc4070 */
[----:B------:R-:W-:Y:S02]  /*1fa0*/  IMAD.MOV R35, RZ, RZ, -R35 ;  /* 0x000000ffff237224 */ /* 0x000fe400078e0a23 */
[--C-:B------:R-:W-:Y:S01]  /*1fb0*/  @!P0 IMAD.IADD R31, R31, 0x1, -R0.reuse ;  /* 0x000000011f1f8824 */ /* 0x100fe200078e0a00 */
[----:B------:R-:W-:Y:S01]  /*1fc0*/  ISETP.GE.AND P0, PT, R42, RZ, PT ;  /* 0x000000ff2a00720c */ /* 0x000fe20003f06270 */
[--C-:B------:R-:W-:Y:S01]  /*1fd0*/  @!P1 IMAD.IADD R32, R32, 0x1, -R0.reuse ;  /* 0x0000000120209824 */ /* 0x100fe200078e0a00 */
[----:B------:R-:W-:Y:S01]  /*1fe0*/  ISETP.GE.AND P1, PT, R43, RZ, PT ;  /* 0x000000ff2b00720c */ /* 0x000fe20003f26270 */
[C---:B------:R-:W-:Y:S02]  /*1ff0*/  IMAD R35, R0.reuse, R35, R37 ;  /* 0x0000002300237224 */ /* 0x040fe400078e0225 */
[--C-:B------:R-:W-:Y:S01]  /*2000*/  @!P5 IMAD.IADD R33, R33, 0x1, -R0.reuse ;  /* 0x000000012121d824 */ /* 0x100fe200078e0a00 */
[C---:B------:R-:W-:Y:S01]  /*2010*/  ISETP.GT.U32.AND P5, PT, R0.reuse, R32, PT ;  /* 0x000000200000720c */ /* 0x040fe20003fa4070 */
[----:B------:R-:W-:Y:S01]  /*2020*/  @!P4 IMAD.MOV R31, RZ, RZ, -R31 ;  /* 0x000000ffff1fc224 */ /* 0x000fe200078e0a1f */
[----:B------:R-:W-:Y:S01]  /*2030*/  ISETP.GT.U32.AND P4, PT, R0, R35, PT ;  /* 0x000000230000720c */ /* 0x000fe20003f84070 */
[----:B------:R-:W-:Y:S01]  /*2040*/  @!P2 IMAD.MOV R29, RZ, RZ, -R29 ;  /* 0x000000ffff1da224 */ /* 0x000fe200078e0a1d */
[----:B------:R-:W-:Y:S01]  /*2050*/  ISETP.GE.AND P2, PT, R40, RZ, PT ;  /* 0x000000ff2800720c */ /* 0x000fe20003f46270 */
[----:B------:R-:W-:Y:S01]  /*2060*/  @!P6 IMAD.IADD R34, R34, 0x1, -R0 ;  /* 0x000000012222e824 */ /* 0x000fe200078e0a00 */
[----:B------:R-:W-:Y:S01]  /*2070*/  ISETP.GT.U32.AND P6, PT, R0, R33, PT ;  /* 0x000000210000720c */ /* 0x000fe20003fc4070 */
[----:B------:R-:W-:-:S04]  /*2080*/  IMAD.HI.U32 R36, R6, R39, RZ ;  /* 0x0000002706247227 */ /* 0x000fc800078e00ff */
[----:B------:R-:W-:Y:S02]  /*2090*/  VIADD R42, R169, 0x1c ;  /* 0x0000001ca92a7836 */ /* 0x000fe40000000000 */
[----:B------:R-:W-:Y:S02]  /*20a0*/  IMAD.MOV R36, RZ, RZ, -R36 ;  /* 0x000000ffff247224 */ /* 0x000fe400078e0a24 */
[--C-:B------:R-:W-:Y:S01]  /*20b0*/  @!P5 IMAD.IADD R32, R32, 0x1, -R0.reuse ;  /* 0x000000012020d824 */ /* 0x100fe200078e0a00 */
[----:B------:R-:W-:Y:S01]  /*20c0*/  IABS R43, R42 ;  /* 0x0000002a002b7213 */ /* 0x000fe20000000000 */
[----:B------:R-:W-:Y:S01]  /*20d0*/  @!P4 IMAD.IADD R35, R35, 0x1, -R0 ;  /* 0x000000012323c824 */ /* 0x000fe200078e0a00 */
[----:B------:R-:W-:Y:S01]  /*20e0*/  ISETP.GE.AND P5, PT, R38, RZ, PT ;  /* 0x000000ff2600720c */ /* 0x000fe20003fa6270 */
[----:B------:R-:W-:Y:S01]  /*20f0*/  @!P3 IMAD.MOV R30, RZ, RZ, -R30 ;  /* 0x000000ffff1eb224 */ /* 0x000fe200078e0a1e */
[C---:B------:R-:W-:Y:S01]  /*2100*/  ISETP.GT.U32.AND P3, PT, R0.reuse, R34, PT ;  /* 0x000000220000720c */ /* 0x040fe20003f64070 */
[----:B------:R-:W-:-:S02]  /*2110*/  IMAD R36, R0, R36, R39 ;  /* 0x0000002400247224 */ /* 0x000fc400078e0227 */
[----:B------:R-:W-:Y:S01]  /*2120*/  @!P2 IMAD.MOV R32, RZ, RZ, -R32 ;  /* 0x000000ffff20a224 */ /* 0x000fe200078e0a20 */
[C---:B------:R-:W-:Y:S01]  /*2130*/  ISETP.GT.U32.AND P2, PT, R0.reuse, R35, PT ;  /* 0x000000230000720c */ /* 0x040fe20003f44070 */
[----:B------:R-:W-:Y:S02]  /*2140*/  VIADD R40, R169, 0x1d ;  /* 0x0000001da9287836 */ /* 0x000fe40000000000 */
[----:B------:R-:W-:Y:S01]  /*2150*/  @!P6 IMAD.IADD R33, R33, 0x1, -R0 ;  /* 0x000000012121e824 */ /* 0x000fe200078e0a00 */
[----:B------:R-:W-:Y:S01]  /*2160*/  ISETP.GT.U32.AND P6, PT, R0, R36, PT ;  /* 0x000000240000720c */ /* 0x000fe20003fc4070 */
[----:B------:R-:W-:Y:S01]  /*2170*/  IMAD.HI.U32 R38, R6, R43, RZ ;  /* 0x0000002b06267227 */ /* 0x000fe200078e00ff */
[----:B------:R-:W-:Y:S02]  /*2180*/  IABS R39, R40 ;  /* 0x0000002800277213 */ /* 0x000fe40000000000 */
[----:B------:R-:W-:Y:S01]  /*2190*/  ISETP.GE.AND P4, PT, R40, RZ, PT ;  /* 0x000000ff2800720c */ /* 0x000fe20003f86270 */
[----:B------:R-:W-:-:S02]  /*21a0*/  IMAD.MOV R38, RZ, RZ, -R38 ;  /* 0x000000ffff267224 */ /* 0x000fc400078e0a26 */
[----:B------:R-:W-:Y:S01]  /*21b0*/  @!P3 IMAD.IADD R34, R34, 0x1, -R0 ;  /* 0x000000012222b824 */ /* 0x000fe200078e0a00 */
[----:B------:R-:W-:Y:S01]  /*21c0*/  ISETP.GE.AND P3, PT, R44, RZ, PT ;  /* 0x000000ff2c00720c */ /* 0x000fe20003f66270 */
[----:B------:R-:W-:Y:S02]  /*21d0*/  IMAD R38, R0, R38, R43 ;  /* 0x0000002600267224 */ /* 0x000fe400078e022b */
[----:B------:R-:W-:-:S04]  /*21e0*/  IMAD.HI.U32 R37, R6, R39, RZ ;  /* 0x0000002706257227 */ /* 0x000fc800078e00ff */
[----:B------:R-:W-:Y:S02]  /*21f0*/  VIADD R44, R169, 0x1b ;  /* 0x0000001ba92c7836 */ /* 0x000fe40000000000 */
[--C-:B------:R-:W-:Y:S01]  /*2200*/  @!P2 IMAD.IADD R35, R35, 0x1, -R0.reuse ;  /* 0x000000012323a824 */ /* 0x100fe200078e0a00 */
[----:B------:R-:W-:Y:S01]  /*2210*/  ISETP.GT.U32.AND P2, PT, R0, R38, PT ;  /* 0x000000260000720c */ /* 0x000fe20003f44070 */
[----:B------:R-:W-:Y:S01]  /*2220*/  IMAD.MOV R37, RZ, RZ, -R37 ;  /* 0x000000ffff257224 */ /* 0x000fe200078e0a25 */
[----:B------:R-:W-:Y:S01]  /*2230*/  IABS R45, R44 ;  /* 0x0000002c002d7213 */ /* 0x000fe20000000000 */
[----:B------:R-:W-:Y:S02]  /*2240*/  @!P6 IMAD.IADD R36, R36, 0x1, -R0 ;  /* 0x000000012424e824 */ /* 0x000fe400078e0a00 */
[----:B------:R-:W-:Y:S02]  /*2250*/  IMAD R37, R0, R37, R39 ;  /* 0x0000002500257224 */ /* 0x000fe400078e0227 */
[----:B------:R-:W-:Y:S01]  /*2260*/  IMAD.HI.U32 R39, R6, R45, RZ ;  /* 0x0000002d06277227 */ /* 0x000fe200078e00ff */
[----:B------:R-:W-:-:S03]  /*2270*/  ISETP.GT.U32.AND P6, PT, R0, R36, PT ;  /* 0x000000240000720c */ /* 0x000fc60003fc4070 */
[----:B------:R-:W-:Y:S01]  /*2280*/  @!P0 IMAD.MOV R33, RZ, RZ, -R33 ;  /* 0x000000ffff218224 */ /* 0x000fe200078e0a21 */
[----:B------:R-:W-:Y:S01]  /*2290*/  ISETP.GT.U32.AND P0, PT, R0, R37, PT ;  /* 0x000000250000720c */ /* 0x000fe20003f04070 */
[----:B------:R-:W-:Y:S02]  /*22a0*/  IMAD.MOV R39, RZ, RZ, -R39 ;  /* 0x000000ffff277224 */ /* 0x000fe400078e0a27 */
[----:B------:R-:W-:Y:S02]  /*22b0*/  VIADD R40, R169, 0x1a ;  /* 0x0000001aa9287836 */ /* 0x000fe40000000000 */
[--C-:B------:R-:W-:Y:S02]  /*22c0*/  @!P2 IMAD.IADD R38, R38, 0x1, -R0.reuse ;  /* 0x000000012626a824 */ /* 0x100fe400078e0a00 */
[----:B------:R-:W-:Y:S01]  /*22d0*/  IMAD R39, R0, R39, R45 ;  /* 0x0000002700277224 */ /* 0x000fe200078e022d */
[----:B------:R-:W-:Y:S01]  /*22e0*/  IABS R45, R40 ;  /* 0x00000028002d7213 */ /* 0x000fe20000000000 */
[----:B------:R-:W-:Y:S01]  /*22f0*/  @!P6 IMAD.IADD R36, R36, 0x1, -R0 ;  /* 0x000000012424e824 */ /* 0x000fe200078e0a00 */
[----:B------:R-:W-:Y:S01]  /*2300*/  ISETP.GT.U32.AND P2, PT, R0, R38, PT ;  /* 0x000000260000720c */ /* 0x000fe20003f44070 */
[----:B------:R-:W-:Y:S01]  /*2310*/  @!P1 IMAD.MOV R34, RZ, RZ, -R34 ;  /* 0x000000ffff229224 */ /* 0x000fe200078e0a22 */
[----:B------:R-:W-:Y:S01]  /*2320*/  ISETP.GE.AND P1, PT, R42, RZ, PT ;  /* 0x000000ff2a00720c */ /* 0x000fe20003f26270 */
[----:B------:R-:W-:Y:S01]  /*2330*/  @!P5 IMAD.MOV R35, RZ, RZ, -R35 ;  /* 0x000000ffff23d224 */ /* 0x000fe200078e0a23 */
[----:B------:R-:W-:Y:S01]  /*2340*/  ISETP.GE.AND P5, PT, R40, RZ, PT ;  /* 0x000000ff2800720c */ /* 0x000fe20003fa6270 */
[----:B------:R-:W-:Y:S01]  /*2350*/  @!P0 IMAD.IADD R37, R37, 0x1, -R0 ;  /* 0x0000000125258824 */ /* 0x000fe200078e0a00 */
[----:B------:R-:W-:Y:S01]  /*2360*/  ISETP.GE.AND P6, PT, R44, RZ, PT ;  /* 0x000000ff2c00720c */ /* 0x000fe20003fc6270 */
[----:B------:R-:W-:Y:S01]  /*2370*/  @!P3 IMAD.MOV R36, RZ, RZ, -R36 ;  /* 0x000000ffff24b224 */ /* 0x000fe200078e0a24 */
[----:B------:R-:W-:Y:S01]  /*2380*/  ISETP.GT.U32.AND P3, PT, R0, R39, PT ;  /* 0x000000270000720c */ /* 0x000fe20003f64070 */
[----:B------:R-:W-:Y:S01]  /*2390*/  IMAD.HI.U32 R40, R6, R45, RZ ;  /* 0x0000002d06287227 */ /* 0x000fe200078e00ff */
[----:B------:R-:W-:-:S03]  /*23a0*/  ISETP.GT.U32.AND P0, PT, R0, R37, PT ;  /* 0x000000250000720c */ /* 0x000fc60003f04070 */
[----:B------:R-:W-:Y:S02]  /*23b0*/  VIADD R44, R169, 0x19 ;  /* 0x00000019a92c7836 */ /* 0x000fe40000000000 */
[----:B------:R-:W-:Y:S02]  /*23c0*/  IMAD.MOV R40, RZ, RZ, -R40 ;  /* 0x000000ffff287224 */ /* 0x000fe400078e0a28 */
[----:B------:R-:W-:Y:S01]  /*23d0*/  @!P2 IMAD.IADD R38, R38, 0x1, -R0 ;  /* 0x000000012626a824 */ /* 0x000fe200078e0a00 */
[----:B------:R-:W-:Y:S01]  /*23e0*/  IABS R47, R44 ;  /* 0x0000002c002f7213 */ /* 0x000fe20000000000 */
[----:B------:R-:W-:Y:S01]  /*23f0*/  IMAD R40, R0, R40, R45 ;  /* 0x0000002800287224 */ /* 0x000fe200078e022d */
[----:B------:R-:W-:Y:S01]  /*2400*/  ISETP.GE.AND P2, PT, R46, RZ, PT ;  /* 0x000000ff2e00720c */ /* 0x000fe20003f46270 */
[----:B------:R-:W-:Y:S02]  /*2410*/  @!P1 IMAD.MOV R38, RZ, RZ, -R38 ;  /* 0x000000ffff269224 */ /* 0x000fe400078e0a26 */
[----:B------:R-:W-:Y:S01]  /*2420*/  IMAD.HI.U32 R42, R6, R47, RZ ;  /* 0x0000002f062a7227 */ /* 0x000fe200078e00ff */
[----:B------:R-:W-:-:S03]  /*2430*/  ISETP.GT.U32.AND P1, PT, R0, R40, PT ;  /* 0x000000280000720c */ /* 0x000fc60003f24070 */
[----:B------:R-:W-:Y:S02]  /*2440*/  @!P3 IMAD.IADD R39, R39, 0x1, -R0 ;  /* 0x000000012727b824 */ /* 0x000fe400078e0a00 */
[----:B------:R-:W-:-:S03]  /*2450*/  IMAD.HI.U32 R43, R6, R49, RZ ;  /* 0x00000031062b7227 */ /* 0x000fc600078e00ff */
[----:B------:R-:W-:Y:S01]  /*2460*/  ISETP.GT.U32.AND P3, PT, R0, R39, PT ;  /* 0x000000270000720c */ /* 0x000fe20003f64070 */
[----:B------:R-:W-:Y:S02]  /*2470*/  IMAD.MOV R42, RZ, RZ, -R42 ;  /* 0x000000ffff2a7224 */ /* 0x000fe400078e0a2a */
[--C-:B------:R-:W-:Y:S01]  /*2480*/  @!P0 IMAD.IADD R37, R37, 0x1, -R0.reuse ;  /* 0x0000000125258824 */ /* 0x100fe200078e0a00 */
[----:B------:R-:W-:Y:S01]  /*2490*/  ISETP.GE.AND P0, PT, R44, RZ, PT ;  /* 0x000000ff2c00720c */ /* 0x000fe20003f06270 */
[----:B------:R-:W-:Y:S02]  /*24a0*/  IMAD.MOV R44, RZ, RZ, -R43 ;  /* 0x000000ffff2c7224 */ /* 0x000fe400078e0a2b */
[----:B------:R-:W-:Y:S02]  /*24b0*/  IMAD R43, R0, R42, R47 ;  /* 0x0000002a002b7224 */ /* 0x000fe400078e022f */
[----:B------:R-:W-:Y:S02]  /*24c0*/  VIADD R42, R169, 0x17 ;  /* 0x00000017a92a7836 */ /* 0x000fe40000000000 */
[----:B------:R-:W-:-:S02]  /*24d0*/  @!P1 IMAD.IADD R40, R40, 0x1, -R0 ;  /* 0x0000000128289824 */ /* 0x000fc400078e0a00 */
[----:B------:R-:W-:Y:S01]  /*24e0*/  @!P4 IMAD.MOV R37, RZ, RZ, -R37 ;  /* 0x000000ffff25c224 */ /* 0x000fe200078e0a25 */
[----:B------:R-:W-:Y:S01]  /*24f0*/  IABS R47, R42 ;  /* 0x0000002a002f7213 */ /* 0x000fe20000000000 */
[----:B------:R-:W-:Y:S01]  /*2500*/  @!P3 IMAD.IADD R39, R39, 0x1, -R0 ;  /* 0x000000012727b824 */ /* 0x000fe200078e0a00 */
[----:B------:R-:W-:Y:S01]  /*2510*/  ISETP.GE.AND P4, PT, R42, RZ, PT ;  /* 0x000000ff2a00720c */ /* 0x000fe20003f86270 */
[C---:B------:R-:W-:Y:S01]  /*2520*/  IMAD R45, R0.reuse, R44, R49 ;  /* 0x0000002c002d7224 */ /* 0x040fe200078e0231 */
[----:B------:R-:W-:Y:S01]  /*2530*/  ISETP.GT.U32.AND P1, PT, R0, R40, PT ;  /* 0x000000280000720c */ /* 0x000fe20003f24070 */
[----:B------:R-:W-:Y:S01]  /*2540*/  IMAD.HI.U32 R42, R6, R47, RZ ;  /* 0x0000002f062a7227 */ /* 0x000fe200078e00ff */
[----:B------:R-:W-:Y:S02]  /*2550*/  ISETP.GT.U32.AND P3, PT, R0, R43, PT ;  /* 0x0000002b0000720c */ /* 0x000fe40003f64070 */
[----:B------:R-:W-:Y:S01]  /*2560*/  IABS R49, R48 ;  /* 0x0000003000317213 */ /* 0x000fe20000000000 */
[----:B------:R-:W-:-:S02]  /*2570*/  IMAD.MOV R42, RZ, RZ, -R42 ;  /* 0x000000ffff2a7224 */ /* 0x000fc400078e0a2a */
[----:B------:R-:W-:Y:S01]  /*2580*/  @!P6 IMAD.MOV R39, RZ, RZ, -R39 ;  /* 0x000000ffff27e224 */ /* 0x000fe200078e0a27 */
[C---:B------:R-:W-:Y:S01]  /*2590*/  ISETP.GT.U32.AND P6, PT, R0.reuse, R45, PT ;  /* 0x0000002d0000720c */ /* 0x040fe20003fc4070 */
[----:B------:R-:W-:Y:S02]  /*25a0*/  IMAD R47, R0, R42, R47 ;  /* 0x0000002a002f7224 */ /* 0x000fe400078e022f */
[----:B------:R-:W-:-:S04]  /*25b0*/  IMAD.HI.U32 R46, R6, R51, RZ ;  /* 0x00000033062e7227 */ /* 0x000fc800078e00ff */
[--C-:B------:R-:W-:Y:S01]  /*25c0*/  @!P1 IMAD.IADD R40, R40, 0x1, -R0.reuse ;  /* 0x0000000128289824 */ /* 0x100fe200078e0a00 */
[----:B------:R-:W-:Y:S01]  /*25d0*/  ISETP.GT.U32.AND P1, PT, R0, R47, PT ;  /* 0x0000002f0000720c */ /* 0x000fe20003f24070 */
[----:B------:R-:W-:Y:S02]  /*25e0*/  @!P3 IMAD.IADD R43, R43, 0x1, -R0 ;  /* 0x000000012b2bb824 */ /* 0x000fe400078e0a00 */
[----:B------:R-:W-:-:S03]  /*25f0*/  IMAD.HI.U32 R44, R6, R49, RZ ;  /* 0x00000031062c7227 */ /* 0x000fc600078e00ff */
[C---:B------:R-:W-:Y:S01]  /*2600*/  ISETP.GT.U32.AND P3, PT, R0.reuse, R43, PT ;  /* 0x0000002b0000720c */ /* 0x040fe20003f64070 */
[----:B------:R-:W-:Y:S02]  /*2610*/  IMAD.MOV R46, RZ, RZ, -R46 ;  /* 0x000000ffff2e7224 */ /* 0x000fe400078e0a2e */
[----:B------:R-:W-:Y:S02]  /*2620*/  @!P6 IMAD.IADD R45, R45, 0x1, -R0 ;  /* 0x000000012d2de824 */ /* 0x000fe400078e0a00 */
[----:B------:R-:W-:Y:S02]  /*2630*/  IMAD.MOV R44, RZ, RZ, -R44 ;  /* 0x000000ffff2c7224 */ /* 0x000fe400078e0a2c */
[C---:B------:R-:W-:Y:S02]  /*2640*/  IMAD R51, R0.reuse, R46, R51 ;  /* 0x0000002e00337224 */ /* 0x040fe400078e0233 */
[----:B------:R-:W-:Y:S01]  /*2650*/  @!P1 IMAD.IADD R47, R47, 0x1, -R0 ;  /* 0x000000012f2f9824 */ /* 0x000fe200078e0a00 */
[C---:B------:R-:W-:Y:S01]  /*2660*/  ISETP.GT.U32.AND P1, PT, R0.reuse, R45, PT ;  /* 0x0000002d0000720c */ /* 0x040fe20003f24070 */
[C---:B------:R-:W-:Y:S01]  /*2670*/  IMAD R49, R0.reuse, R44, R49 ;  /* 0x0000002c00317224 */ /* 0x040fe200078e0231 */
[----:B------:R-:W-:Y:S01]  /*2680*/  ISETP.GT.U32.AND P6, PT, R0, R51, PT ;  /* 0x000000330000720c */ /* 0x000fe20003fc4070 */
[----:B------:R-:W-:-:S04]  /*2690*/  IMAD.HI.U32 R42, R6, R53, RZ ;  /* 0x00000035062a7227 */ /* 0x000fc800078e00ff */
[----:B------:R-:W-:Y:S02]  /*26a0*/  IMAD.MOV R42, RZ, RZ, -R42 ;  /* 0x000000ffff2a7224 */ /* 0x000fe400078e0a2a */
[--C-:B------:R-:W-:Y:S01]  /*26b0*/  @!P3 IMAD.IADD R43, R43, 0x1, -R0.reuse ;  /* 0x000000012b2bb824 */ /* 0x100fe200078e0a00 */
[C---:B------:R-:W-:Y:S01]  /*26c0*/  ISETP.GT.U32.AND P3, PT, R0.reuse, R49, PT ;  /* 0x000000310000720c */ /* 0x040fe20003f64070 */
[C---:B------:R-:W-:Y:S02]  /*26d0*/  IMAD R53, R0.reuse, R42, R53 ;  /* 0x0000002a00357224 */ /* 0x040fe400078e0235 */
[--C-:B------:R-:W-:Y:S02]  /*26e0*/  @!P1 IMAD.IADD R45, R45, 0x1, -R0.reuse ;  /* 0x000000012d2d9824 */ /* 0x100fe400078e0a00 */
[----:B------:R-:W-:Y:S01]  /*26f0*/  VIADD R58, R169, 0x11 ;  /* 0x00000011a93a7836 */ /* 0x000fe20000000000 */
[----:B------:R-:W-:Y:S01]  /*2700*/  ISETP.GT.U32.AND P1, PT, R0, R53, PT ;  /* 0x000000350000720c */ /* 0x000fe20003f24070 */
[----:B------:R-:W-:-:S02]  /*2710*/  @!P6 IMAD.IADD R51, R51, 0x1, -R0 ;  /* 0x000000013333e824 */ /* 0x000fc400078e0a00 */
[----:B------:R-:W-:Y:S01]  /*2720*/  IMAD.HI.U32 R42, R6, R57, RZ ;  /* 0x00000039062a7227 */ /* 0x000fe200078e00ff */
[----:B------:R-:W-:-:S03]  /*2730*/  IABS R59, R58 ;  /* 0x0000003a003b7213 */ /* 0x000fc60000000000 */
[----:B------:R-:W-:Y:S02]  /*2740*/  VIADD R60, R169, 0x10 ;  /* 0x00000010a93c7836 */ /* 0x000fe40000000000 */
[----:B------:R-:W-:-:S03]  /*2750*/  IMAD.HI.U32 R44, R6, R55, RZ ;  /* 0x00000037062c7227 */ /* 0x000fc600078e00ff */
[----:B------:R-:W-:Y:S01]  /*2760*/  IABS R61, R60 ;  /* 0x0000003c003d7213 */ /* 0x000fe20000000000 */
[----:B------:R-:W-:Y:S01]  /*2770*/  @!P3 IMAD.IADD R49, R49, 0x1, -R0 ;  /* 0x000000013131b824 */ /* 0x000fe200078e0a00 */
[C---:B------:R-:W-:Y:S01]  /*2780*/  ISETP.GT.U32.AND P3, PT, R0.reuse, R47, PT ;  /* 0x0000002f0000720c */ /* 0x040fe20003f64070 */
[----:B------:R-:W-:Y:S01]  /*2790*/  @!P5 IMAD.MOV R40, RZ, RZ, -R40 ;  /* 0x000000ffff28d224 */ /* 0x000fe200078e0a28 */
[C---:B------:R-:W-:Y:S01]  /*27a0*/  ISETP.GT.U32.AND P5, PT, R0.reuse, R51, PT ;  /* 0x000000330000720c */ /* 0x040fe20003fa4070 */
[----:B------:R-:W-:Y:S01]  /*27b0*/  IMAD.MOV R42, RZ, RZ, -R42 ;  /* 0x000000ffff2a7224 */ /* 0x000fe200078e0a2a */
[C---:B------:R-:W-:Y:S01]  /*27c0*/  ISETP.GT.U32.AND P6, PT, R0.reuse, R49, PT ;  /* 0x000000310000720c */ /* 0x040fe20003fc4070 */
[----:B------:R-:W-:Y:S02]  /*27d0*/  IMAD.MOV R44, RZ, RZ, -R44 ;  /* 0x000000ffff2c7224 */ /* 0x000fe400078e0a2c */
[----:B------:R-:W-:Y:S02]  /*27e0*/  IMAD R57, R0, R42, R57 ;  /* 0x0000002a00397224 */ /* 0x000fe400078e0239 */
[----:B------:R-:W-:-:S04]  /*27f0*/  IMAD.HI.U32 R42, R6, R59, RZ ;  /* 0x0000003b062a7227 */ /* 0x000fc800078e00ff */
[----:B------:R-:W-:Y:S02]  /*2800*/  IMAD R55, R0, R44, R55 ;  /* 0x0000002c00377224 */ /* 0x000fe400078e0237 */
[----:B------:R-:W-:Y:S01]  /*2810*/  @!P1 IMAD.IADD R53, R53, 0x1, -R0 ;  /* 0x0000000135359824 */ /* 0x000fe200078e0a00 */
[----:B------:R-:W-:Y:S01]  /*2820*/  ISETP.GE.AND P1, PT, R50, RZ, PT ;  /* 0x000000ff3200720c */ /* 0x000fe20003f26270 */
[----:B------:R-:W-:-:S04]  /*2830*/  IMAD.HI.U32 R44, R6, R61, RZ ;  /* 0x0000003d062c7227 */ /* 0x000fc800078e00ff */
[----:B------:R-:W-:Y:S02]  /*2840*/  IMAD.MOV R42, RZ, RZ, -R42 ;  /* 0x000000ffff2a7224 */ /* 0x000fe400078e0a2a */
[----:B------:R-:W-:Y:S02]  /*2850*/  IMAD.MOV R44, RZ, RZ, -R44 ;  /* 0x000000ffff2c7224 */ /* 0x000fe400078e0a2c */
[--C-:B------:R-:W-:Y:S01]  /*2860*/  @!P3 IMAD.IADD R47, R47, 0x1, -R0.reuse ;  /* 0x000000012f2fb824 */ /* 0x100fe200078e0a00 */
[C---:B------:R-:W-:Y:S01]  /*2870*/  ISETP.GT.U32.AND P3, PT, R0.reuse, R55, PT ;  /* 0x000000370000720c */ /* 0x040fe20003f64070 */
[----:B------:R-:W-:Y:S01]  /*2880*/  @!P5 IMAD.IADD R51, R51, 0x1, -R0 ;  /* 0x000000013333d824 */ /* 0x000fe200078e0a00 */
[C---:B------:R-:W-:Y:S01]  /*2890*/  ISETP.GT.U32.AND P5, PT, R0.reuse, R57, PT ;  /* 0x000000390000720c */ /* 0x040fe20003fa4070 */
[C---:B------:R-:W-:Y:S02]  /*28a0*/  IMAD R59, R0.reuse, R42, R59 ;  /* 0x0000002a003b7224 */ /* 0x040fe400078e023b */
[----:B------:R-:W-:-:S02]  /*28b0*/  IMAD R61, R0, R44, R61 ;  /* 0x0000002c003d7224 */ /* 0x000fc400078e023d */
[----:B------:R-:W-:Y:S01]  /*28c0*/  @!P4 IMAD.MOV R47, RZ, RZ, -R47 ;  /* 0x000000ffff2fc224 */ /* 0x000fe200078e0a2f */
[----:B------:R-:W-:Y:S01]  /*28d0*/  ISETP.GT.U32.AND P4, PT, R0, R59, PT ;  /* 0x0000003b0000720c */ /* 0x000fe20003f84070 */
[----:B------:R-:W-:Y:S02]  /*28e0*/  IMAD.MOV.U32 R44, RZ, RZ, R51 ;  /* 0x000000ffff2c7224 */ /* 0x000fe400078e0033 */
[----:B------:R-:W-:Y:S01]  /*28f0*/  @!P6 IMAD.IADD R49, R49, 0x1, -R0 ;  /* 0x000000013131e824 */ /* 0x000fe200078e0a00 */
[----:B------:R-:W-:Y:S01]  /*2900*/  ISETP.GE.AND P6, PT, R48, RZ, PT ;  /* 0x000000ff3000720c */ /* 0x000fe20003fc6270 */
[----:B------:R-:W-:Y:S01]  /*2910*/  @!P1 IMAD.MOV R44, RZ, RZ, -R44 ;  /* 0x000000ffff2c9224 */ /* 0x000fe200078e0a2c */
[C---:B------:R-:W-:Y:S01]  /*2920*/  ISETP.GT.U32.AND P1, PT, R0.reuse, R61, PT ;  /* 0x0000003d0000720c */ /* 0x040fe20003f24070 */
[----:B------:R-:W-:Y:S02]  /*2930*/  VIADD R48, R169, 0xf ;  /* 0x0000000fa9307836 */ /* 0x000fe40000000000 */
[----:B------:R-:W-:Y:S01]  /*2940*/  @!P0 IMAD.MOV R43, RZ, RZ, -R43 ;  /* 0x000000ffff2b8224 */ /* 0x000fe200078e0a2b */
[----:B------:R-:W-:Y:S01]  /*2950*/  ISETP.GT.U32.AND P0, PT, R0, R53, PT ;  /* 0x000000350000720c */ /* 0x000fe20003f04070 */
[--C-:B------:R-:W-:Y:S01]  /*2960*/  @!P3 IMAD.IADD R55, R55, 0x1, -R0.reuse ;  /* 0x000000013737b824 */ /* 0x100fe200078e0a00 */
[----:B------:R-:W-:Y:S01]  /*2970*/  IABS R63, R48 ;  /* 0x00000030003f7213 */ /* 0x000fe20000000000 */
[--C-:B------:R-:W-:Y:S01]  /*2980*/  @!P4 IMAD.IADD R59, R59, 0x1, -R0.reuse ;  /* 0x000000013b3bc824 */ /* 0x100fe200078e0a00 */
[----:B------:R-:W-:Y:S01]  /*2990*/  ISETP.GE.AND P3, PT, R52, RZ, PT ;  /* 0x000000ff3400720c */ /* 0x000fe20003f66270 */
[----:B------:R-:W-:Y:S01]  /*29a0*/  @!P5 IMAD.IADD R57, R57, 0x1, -R0 ;  /* 0x000000013939d824 */ /* 0x000fe200078e0a00 */
[----:B------:R-:W-:Y:S01]  /*29b0*/  ISETP.GE.AND P4, PT, R48, RZ, PT ;  /* 0x000000ff3000720c */ /* 0x000fe20003f86270 */
[----:B------:R-:W-:-:S03]  /*29c0*/  IMAD.HI.U32 R46, R6, R63, RZ ;  /* 0x0000003f062e7227 */ /* 0x000fc600078e00ff */
[C---:B------:R-:W-:Y:S01]  /*29d0*/  ISETP.GT.U32.AND P5, PT, R0.reuse, R57, PT ;  /* 0x000000390000720c */ /* 0x040fe20003fa4070 */
[----:B------:R-:W-:Y:S01]  /*29e0*/  @!P1 IMAD.IADD R61, R61, 0x1, -R0 ;  /* 0x000000013d3d9824 */ /* 0x000fe200078e0a00 */
[C---:B------:R-:W-:Y:S01]  /*29f0*/  ISETP.GT.U32.AND P1, PT, R0.reuse, R59, PT ;  /* 0x0000003b0000720c */ /* 0x040fe20003f24070 */
[----:B------:R-:W-:Y:S01]  /*2a00*/  @!P2 IMAD.MOV R45, RZ, RZ, -R45 ;  /* 0x000000ffff2da224 */ /* 0x000fe200078e0a2d */
[----:B------:R-:W-:Y:S01]  /*2a10*/  ISETP.GT.U32.AND P2, PT, R0, R55, PT ;  /* 0x000000370000720c */ /* 0x000fe20003f44070 */
[----:B------:R-:W-:Y:S02]  /*2a20*/  IMAD.MOV.U32 R42, RZ, RZ, R49 ;  /* 0x000000ffff2a7224 */ /* 0x000fe400078e0031 */
[----:B------:R-:W-:Y:S02]  /*2a30*/  IMAD.MOV R49, RZ, RZ, -R46 ;  /* 0x000000ffff317224 */ /* 0x000fe400078e0a2e */
[----:B------:R-:W-:Y:S01]  /*2a40*/  @!P0 IMAD.IADD R53, R53, 0x1, -R0 ;  /* 0x0000000135358824 */ /* 0x000fe200078e0a00 */
[----:B------:R-:W-:Y:S01]  /*2a50*/  ISETP.GE.AND P0, PT, R56, RZ, PT ;  /* 0x000000ff3800720c */ /* 0x000fe20003f06270 */
[----:B------:R-:W-:-:S02]  /*2a60*/  IMAD R49, R0, R49, R63 ;  /* 0x0000003100317224 */ /* 0x000fc400078e023f */
[----:B------:R-:W-:Y:S01]  /*2a70*/  @!P6 IMAD.MOV R42, RZ, RZ, -R42 ;  /* 0x000000ffff2ae224 */ /* 0x000fe200078e0a2a */
[----:B------:R-:W-:Y:S01]  /*2a80*/  ISETP.GE.AND P6, PT, R54, RZ, PT ;  /* 0x000000ff3600720c */ /* 0x000fe20003fc6270 */
[--C-:B------:R-:W-:Y:S01]  /*2a90*/  @!P1 IMAD.IADD R59, R59, 0x1, -R0.reuse ;  /* 0x000000013b3b9824 */ /* 0x100fe200078e0a00 */
[----:B------:R-:W-:Y:S01]  /*2aa0*/  ISETP.GT.U32.AND P1, PT, R0, R49, PT ;  /* 0x000000310000720c */ /* 0x000fe20003f24070 */
[----:B------:R-:W-:Y:S02]  /*2ab0*/  IMAD.MOV.U32 R46, RZ, RZ, R53 ;  /* 0x000000ffff2e7224 */ /* 0x000fe400078e0035 */
[----:B------:R-:W-:Y:S01]  /*2ac0*/  @!P2 IMAD.IADD R55, R55, 0x1, -R0 ;  /* 0x000000013737a824 */ /* 0x000fe200078e0a00 */
[----:B------:R-:W-:Y:S01]  /*2ad0*/  ISETP.GE.AND P2, PT, R58, RZ, PT ;  /* 0x000000ff3a00720c */ /* 0x000fe20003f46270 */
[----:B------:R-:W-:Y:S01]  /*2ae0*/  @!P3 IMAD.MOV R46, RZ, RZ, -R46 ;  /* 0x000000ffff2eb224 */ /* 0x000fe200078e0a2e */
[----:B------:R-:W-:Y:S01]  /*2af0*/  ISETP.GT.U32.AND P3, PT, R0, R61, PT ;  /* 0x0000003d0000720c */ /* 0x000fe20003f64070 */
[----:B------:R-:W-:Y:S01]  /*2b00*/  @!P5 IMAD.IADD R57, R57, 0x1, -R0 ;  /* 0x000000013939d824 */ /* 0x000fe200078e0a00 */
[----:B------:R-:W-:Y:S01]  /*2b10*/  ISETP.GE.AND P5, PT, R60, RZ, PT ;  /* 0x000000ff3c00720c */ /* 0x000fe20003fa6270 */
[----:B------:R-:W-:-:S02]  /*2b20*/  VIADD R51, R169, 0xe ;  /* 0x0000000ea9337836 */ /* 0x000fc40000000000 */
[----:B------:R-:W-:Y:S02]  /*2b30*/  IMAD.MOV.U32 R48, RZ, RZ, R55 ;  /* 0x000000ffff307224 */ /* 0x000fe400078e0037 */
[----:B------:R-:W-:Y:S02]  /*2b40*/  VIADD R52, R169, 0xd ;  /* 0x0000000da9347836 */ /* 0x000fe40000000000 */
[----:B------:R-:W-:Y:S02]  /*2b50*/  IMAD.MOV.U32 R50, RZ, RZ, R57 ;  /* 0x000000ffff327224 */ /* 0x000fe400078e0039 */
[----:B------:R-:W-:Y:S01]  /*2b60*/  @!P6 IMAD.MOV R48, RZ, RZ, -R48 ;  /* 0x000000ffff30e224 */ /* 0x000fe200078e0a30 */
[----:B------:R-:W-:Y:S01]  /*2b70*/  ISETP.GE.AND P6, PT, R51, RZ, PT ;  /* 0x000000ff3300720c */ /* 0x000fe20003fc6270 */
[----:B------:R-:W-:Y:S01]  /*2b80*/  @!P1 IMAD.IADD R49, R49, 0x1, -R0 ;  /* 0x0000000131319824 */ /* 0x000fe200078e0a00 */
[----:B------:R-:W-:Y:S01]  /*2b90*/  IABS R51, R51 ;  /* 0x0000003300337213 */ /* 0x000fe20000000000 */
[----:B------:R-:W-:Y:S01]  /*2ba0*/  @!P0 IMAD.MOV R50, RZ, RZ, -R50 ;  /* 0x000000ffff328224 */ /* 0x000fe200078e0a32 */
[----:B------:R-:W-:Y:S01]  /*2bb0*/  ISETP.GE.AND P0, PT, R52, RZ, PT ;  /* 0x000000ff3400720c */ /* 0x000fe20003f06270 */
[----:B------:R-:W-:Y:S01]  /*2bc0*/  @!P3 IMAD.IADD R61, R61, 0x1, -R0 ;  /* 0x000000013d3db824 */ /* 0x000fe200078e0a00 */
[----:B------:R-:W-:Y:S01]  /*2bd0*/  IABS R57, R52 ;  /* 0x0000003400397213 */ /* 0x000fe20000000000 */
[----:B------:R-:W-:Y:S01]  /*2be0*/  IMAD.MOV.U32 R52, RZ, RZ, R59 ;  /* 0x000000ffff347224 */ /* 0x000fe200078e003b */
[----:B------:R-:W-:Y:S01]  /*2bf0*/  ISETP.GT.U32.AND P1, PT, R0, R49, PT ;  /* 0x000000310000720c */ /* 0x000fe20003f24070 */
[----:B------:R-:W-:-:S02]  /*2c00*/  IMAD.MOV.U32 R59, RZ, RZ, R51 ;  /* 0x000000ffff3b7224 */ /* 0x000fc400078e0033 */
[C---:B------:R-:W-:Y:S02]  /*2c10*/  VIADD R55, R169.reuse, 0xb ;  /* 0x0000000ba9377836 */ /* 0x040fe40000000000 */
[----:B------:R-:W-:Y:S02]  /*2c20*/  VIADD R53, R169, 0xc ;  /* 0x0000000ca9357836 */ /* 0x000fe40000000000 */
[----:B------:R-:W-:Y:S01]  /*2c30*/  IMAD.MOV.U32 R54, RZ, RZ, R61 ;  /* 0x000000ffff367224 */ /* 0x000fe200078e003d */
[----:B------:R-:W-:Y:S01]  /*2c40*/  IABS R65, R55 ;  /* 0x0000003700417213 */ /* 0x000fe20000000000 */
[----:B------:R-:W-:Y:S01]  /*2c50*/  IMAD.MOV.U32 R61, RZ, RZ, R57 ;  /* 0x000000ffff3d7224 */ /* 0x000fe200078e0039 */
[----:B------:R-:W-:Y:S01]  /*2c60*/  ISETP.GE.AND P3, PT, R53, RZ, PT ;  /* 0x000000ff3500720c */ /* 0x000fe20003f66270 */
[----:B------:R-:W-:Y:S01]  /*2c70*/  IMAD.HI.U32 R51, R6, R59, RZ ;  /* 0x0000003b06337227 */ /* 0x000fe200078e00ff */
[----:B------:R-:W-:-:S03]  /*2c80*/  IABS R63, R53 ;  /* 0x00000035003f7213 */ /* 0x000fc60000000000 */
[----:B------:R-:W-:Y:S02]  /*2c90*/  VIADD R56, R169, 0xa ;  /* 0x0000000aa9387836 */ /* 0x000fe40000000000 */
[----:B------:R-:W-:Y:S02]  /*2ca0*/  IMAD.MOV R51, RZ, RZ, -R51 ;  /* 0x000000ffff337224 */ /* 0x000fe400078e0a33 */
[----:B------:R-:W-:Y:S01]  /*2cb0*/  IMAD.HI.U32 R53, R6, R61, RZ ;  /* 0x0000003d06357227 */ /* 0x000fe200078e00ff */
[----:B------:R-:W-:-:S03]  /*2cc0*/  IABS R67, R56 ;  /* 0x0000003800437213 */ /* 0x000fc60000000000 */
[----:B------:R-:W-:Y:S01]  /*2cd0*/  @!P5 IMAD.MOV R54, RZ, RZ, -R54 ;  /* 0x000000ffff36d224 */ /* 0x000fe200078e0a36 */
[----:B------:R-:W-:Y:S01]  /*2ce0*/  ISETP.GE.AND P5, PT, R56, RZ, PT ;  /* 0x000000ff3800720c */ /* 0x000fe20003fa6270 */
[----:B------:R-:W-:-:S04]  /*2cf0*/  IMAD.HI.U32 R56, R6, R65, RZ ;  /* 0x0000004106387227 */ /* 0x000fc800078e00ff */
[C---:B------:R-:W-:Y:S02]  /*2d00*/  IMAD R51, R0.reuse, R51, R59 ;  /* 0x0000003300337224 */ /* 0x040fe400078e023b */
[----:B------:R-:W-:Y:S02]  /*2d10*/  IMAD.MOV R53, RZ, RZ, -R53 ;  /* 0x000000ffff357224 */ /* 0x000fe400078e0a35 */
[----:B------:R-:W-:Y:S01]  /*2d20*/  @!P1 IMAD.IADD R49, R49, 0x1, -R0 ;  /* 0x0000000131319824 */ /* 0x000fe200078e0a00 */
[C---:B------:R-:W-:Y:S01]  /*2d30*/  ISETP.GT.U32.AND P1, PT, R0.reuse, R51, PT ;  /* 0x000000330000720c */ /* 0x040fe20003f24070 */
[----:B------:R-:W-:Y:S02]  /*2d40*/  IMAD.MOV R58, RZ, RZ, -R56 ;  /* 0x000000ffff3a7224 */ /* 0x000fe400078e0a38 */
[----:B------:R-:W-:Y:S02]  /*2d50*/  IMAD R53, R0, R53, R61 ;  /* 0x0000003500357224 */ /* 0x000fe400078e023d */
[----:B------:R-:W-:-:S02]  /*2d60*/  IMAD.MOV.U32 R56, RZ, RZ, R49 ;  /* 0x000000ffff387224 */ /* 0x000fc400078e0031 */
[----:B------:R-:W-:Y:S01]  /*2d70*/  @!P2 IMAD.MOV R52, RZ, RZ, -R52 ;  /* 0x000000ffff34a224 */ /* 0x000fe200078e0a34 */
[----:B------:R-:W-:Y:S01]  /*2d80*/  ISETP.GE.AND P2, PT, R55, RZ, PT ;  /* 0x000000ff3700720c */ /* 0x000fe20003f46270 */
[----:B------:R-:W-:Y:S01]  /*2d90*/  @!P4 IMAD.MOV R56, RZ, RZ, -R56 ;  /* 0x000000ffff38c224 */ /* 0x000fe200078e0a38 */
[----:B------:R-:W-:Y:S01]  /*2da0*/  ISETP.GT.U32.AND P4, PT, R0, R53, PT ;  /* 0x000000350000720c */ /* 0x000fe20003f84070 */
[----:B------:R-:W-:-:S04]  /*2db0*/  IMAD.HI.U32 R55, R6, R63, RZ ;  /* 0x0000003f06377227 */ /* 0x000fc800078e00ff */
[--C-:B------:R-:W-:Y:S02]  /*2dc0*/  @!P1 IMAD.IADD R51, R51, 0x1, -R0.reuse ;  /* 0x0000000133339824 */ /* 0x100fe400078e0a00 */
[----:B------:R-:W-:Y:S02]  /*2dd0*/  IMAD.MOV R55, RZ, RZ, -R55 ;  /* 0x000000ffff377224 */ /* 0x000fe400078e0a37 */
[----:B------:R-:W-:Y:S01]  /*2de0*/  VIADD R66, R169, 0x9 ;  /* 0x00000009a9427836 */ /* 0x000fe20000000000 */
[C---:B------:R-:W-:Y:S01]  /*2df0*/  ISETP.GT.U32.AND P1, PT, R0.reuse, R51, PT ;  /* 0x000000330000720c */ /* 0x040fe20003f24070 */
[----:B------:R-:W-:Y:S02]  /*2e00*/  IMAD R55, R0, R55, R63 ;  /* 0x0000003700377224 */ /* 0x000fe400078e023f */
[----:B------:R-:W-:Y:S01]  /*2e10*/  @!P4 IMAD.IADD R53, R53, 0x1, -R0 ;  /* 0x000000013535c824 */ /* 0x000fe200078e0a00 */
[----:B------:R-:W-:Y:S01]  /*2e20*/  IABS R59, R66 ;  /* 0x00000042003b7213 */ /* 0x000fe20000000000 */
[----:B------:R-:W-:-:S03]  /*2e30*/  IMAD.HI.U32 R57, R6, R67, RZ ;  /* 0x0000004306397227 */ /* 0x000fc600078e00ff */
[C---:B------:R-:W-:Y:S01]  /*2e40*/  ISETP.GT.U32.AND P4, PT, R0.reuse, R53, PT ;  /* 0x000000350000720c */ /* 0x040fe20003f84070 */
[C---:B------:R-:W-:Y:S02]  /*2e50*/  IMAD R49, R0.reuse, R58, R65 ;  /* 0x0000003a00317224 */ /* 0x040fe400078e0241 */
[----:B------:R-:W-:Y:S02]  /*2e60*/  VIADD R68, R169, 0x8 ;  /* 0x00000008a9447836 */ /* 0x000fe40000000000 */
[--C-:B------:R-:W-:Y:S01]  /*2e70*/  @!P1 IMAD.IADD R51, R51, 0x1, -R0.reuse ;  /* 0x0000000133339824 */ /* 0x100fe200078e0a00 */
[C---:B------:R-:W-:Y:S01]  /*2e80*/  ISETP.GT.U32.AND P1, PT, R0.reuse, R55, PT ;  /* 0x000000370000720c */ /* 0x040fe20003f24070 */
[C---:B------:R-:W-:Y:S01]  /*2e90*/  VIADD R70, R169.reuse, 0x7 ;  /* 0x00000007a9467836 */ /* 0x040fe20000000000 */
[----:B------:R-:W-:Y:S01]  /*2ea0*/  IABS R63, R68 ;  /* 0x00000044003f7213 */ /* 0x000fe20000000000 */
[----:B------:R-:W-:Y:S02]  /*2eb0*/  IMAD.MOV R57, RZ, RZ, -R57 ;  /* 0x000000ffff397224 */ /* 0x000fe400078e0a39 */
[----:B------:R-:W-:Y:S01]  /*2ec0*/  VIADD R72, R169, 0x6 ;  /* 0x00000006a9487836 */ /* 0x000fe20000000000 */
[----:B------:R-:W-:Y:S01]  /*2ed0*/  IABS R65, R70 ;  /* 0x0000004600417213 */ /* 0x000fe20000000000 */
[----:B------:R-:W-:Y:S01]  /*2ee0*/  @!P4 IMAD.IADD R53, R53, 0x1, -R0 ;  /* 0x000000013535c824 */ /* 0x000fe200078e0a00 */
[----:B------:R-:W-:Y:S01]  /*2ef0*/  ISETP.GT.U32.AND P4, PT, R0, R49, PT ;  /* 0x000000310000720c */ /* 0x000fe20003f84070 */
[----:B------:R-:W-:-:S02]  /*2f00*/  VIADD R74, R169, 0x5 ;  /* 0x00000005a94a7836 */ /* 0x000fc40000000000 */
[----:B------:R-:W-:-:S03]  /*2f10*/  IMAD.HI.U32 R58, R6, R59, RZ ;  /* 0x0000003b063a7227 */ /* 0x000fc600078e00ff */
[----:B------:R-:W-:Y:S01]  /*2f20*/  IABS R69, R74 ;  /* 0x0000004a00457213 */ /* 0x000fe20000000000 */
[----:B------:R-:W-:Y:S01]  /*2f30*/  IMAD R57, R0, R57, R67 ;  /* 0x0000003900397224 */ /* 0x000fe200078e0243 */
[----:B------:R-:W-:Y:S01]  /*2f40*/  IABS R67, R72 ;  /* 0x0000004800437213 */ /* 0x000fe20000000000 */
[----:B------:R-:W-:Y:S02]  /*2f50*/  IMAD.MOV R61, RZ, RZ, -R58 ;  /* 0x000000ffff3d7224 */ /* 0x000fe400078e0a3a */
[----:B------:R-:W-:-:S04]  /*2f60*/  IMAD.HI.U32 R58, R6, R63, RZ ;  /* 0x0000003f063a7227 */ /* 0x000fc800078e00ff */
[----:B------:R-:W-:-:S04]  /*2f70*/  IMAD.HI.U32 R60, R6, R65, RZ ;  /* 0x00000041063c7227 */ /* 0x000fc800078e00ff */
[----:B------:R-:W-:Y:S02]  /*2f80*/  IMAD R59, R0, R61, R59 ;  /* 0x0000003d003b7224 */ /* 0x000fe400078e023b */
[----:B------:R-:W-:-:S04]  /*2f90*/  IMAD.HI.U32 R62, R6, R67, RZ ;  /* 0x00000043063e7227 */ /* 0x000fc800078e00ff */
[----:B------:R-:W-:Y:S02]  /*2fa0*/  IMAD.MOV R61, RZ, RZ, -R58 ;  /* 0x000000ffff3d7224 */ /* 0x000fe400078e0a3a */
[----:B------:R-:W-:Y:S01]  /*2fb0*/  @!P1 IMAD.IADD R55, R55, 0x1, -R0 ;  /* 0x0000000137379824 */ /* 0x000fe200078e0a00 */
[----:B------:R-:W-:Y:S01]  /*2fc0*/  ISETP.GT.U32.AND P1, PT, R0, R57, PT ;  /* 0x000000390000720c */ /* 0x000fe20003f24070 */
[----:B------:R-:W-:-:S04]  /*2fd0*/  IMAD.HI.U32 R58, R6, R69, RZ ;  /* 0x00000045063a7227 */ /* 0x000fc800078e00ff */
[----:B------:R-:W-:Y:S02]  /*2fe0*/  IMAD.MOV R60, RZ, RZ, -R60 ;  /* 0x000000ffff3c7224 */ /* 0x000fe400078e0a3c */
[----:B------:R-:W-:Y:S02]  /*2ff0*/  IMAD.MOV R62, RZ, RZ, -R62 ;  /* 0x000000ffff3e7224 */ /* 0x000fe400078e0a3e */
[----:B------:R-:W-:Y:S01]  /*3000*/  @!P4 IMAD.IADD R49, R49, 0x1, -R0 ;  /* 0x000000013131c824 */ /* 0x000fe200078e0a00 */
[C---:B------:R-:W-:Y:S01]  /*3010*/  ISETP.GT.U32.AND P4, PT, R0.reuse, R55, PT ;  /* 0x000000370000720c */ /* 0x040fe20003f84070 */
[----:B------:R-:W-:Y:S02]  /*3020*/  IMAD.MOV R58, RZ, RZ, -R58 ;  /* 0x000000ffff3a7224 */ /* 0x000fe400078e0a3a */
[C---:B------:R-:W-:Y:S02]  /*3030*/  IMAD R61, R0.reuse, R61, R63 ;  /* 0x0000003d003d7224 */ /* 0x040fe400078e023f */
[----:B------:R-:W-:-:S02]  /*3040*/  IMAD R63, R0, R60, R65 ;  /* 0x0000003c003f7224 */ /* 0x000fc400078e0241 */
[C---:B------:R-:W-:Y:S02]  /*3050*/  IMAD R65, R0.reuse, R62, R67 ;  /* 0x0000003e00417224 */ /* 0x040fe400078e0243 */
[C---:B------:R-:W-:Y:S02]  /*3060*/  IMAD R67, R0.reuse, R58, R69 ;  /* 0x0000003a00437224 */ /* 0x040fe400078e0245 */
[----:B------:R-:W-:Y:S02]  /*3070*/  IMAD.MOV.U32 R58, RZ, RZ, R51 ;  /* 0x000000ffff3a7224 */ /* 0x000fe400078e0033 */
[----:B------:R-:W-:Y:S01]  /*3080*/  @!P4 IMAD.IADD R55, R55, 0x1, -R0 ;  /* 0x000000013737c824 */ /* 0x000fe200078e0a00 */
[C---:B------:R-:W-:Y:S01]  /*3090*/  ISETP.GT.U32.AND P4, PT, R0.reuse, R59, PT ;  /* 0x0000003b0000720c */ /* 0x040fe20003f84070 */
[----:B------:R-:W-:Y:S01]  /*30a0*/  @!P6 IMAD.MOV R58, RZ, RZ, -R58 ;  /* 0x000000ffff3ae224 */ /* 0x000fe200078e0a3a */
[----:B------:R-:W-:Y:S01]  /*30b0*/  ISETP.GT.U32.AND P6, PT, R0, R49, PT ;  /* 0x000000310000720c */ /* 0x000fe20003fc4070 */
[----:B------:R-:W-:-:S02]  /*30c0*/  @!P1 IMAD.IADD R57, R57, 0x1, -R0 ;  /* 0x0000000139399824 */ /* 0x000fc400078e0a00 */
[C---:B------:R-:W-:Y:S02]  /*30d0*/  VIADD R76, R169.reuse, 0x4 ;  /* 0x00000004a94c7836 */ /* 0x040fe40000000000 */
[C---:B------:R-:W-:Y:S01]  /*30e0*/  VIADD R77, R169.reuse, 0x3 ;  /* 0x00000003a94d7836 */ /* 0x040fe20000000000 */
[C---:B------:R-:W-:Y:S01]  /*30f0*/  ISETP.GT.U32.AND P1, PT, R0.reuse, R57, PT ;  /* 0x000000390000720c */ /* 0x040fe20003f24070 */
[C---:B------:R-:W-:Y:S01]  /*3100*/  VIADD R78, R169.reuse, 0x2 ;  /* 0x00000002a94e7836 */ /* 0x040fe20000000000 */
[----:B------:R-:W-:Y:S01]  /*3110*/  IABS R69, R76 ;  /* 0x0000004c00457213 */ /* 0x000fe20000000000 */
[----:B------:R-:W-:Y:S01]  /*3120*/  VIADD R79, R169, 0x1 ;  /* 0x00000001a94f7836 */ /* 0x000fe20000000000 */
[----:B------:R-:W-:Y:S01]  /*3130*/  IABS R71, R77 ;  /* 0x0000004d00477213 */ /* 0x000fe20000000000 */
[--C-:B------:R-:W-:Y:S01]  /*3140*/  @!P4 IMAD.IADD R59, R59, 0x1, -R0.reuse ;  /* 0x000000013b3bc824 */ /* 0x100fe200078e0a00 */
[C---:B------:R-:W-:Y:S01]  /*3150*/  ISETP.GT.U32.AND P4, PT, R0.reuse, R65, PT ;  /* 0x000000410000720c */ /* 0x040fe20003f84070 */
[----:B------:R-:W-:Y:S01]  /*3160*/  @!P6 IMAD.IADD R49, R49, 0x1, -R0 ;  /* 0x000000013131e824 */ /* 0x000fe200078e0a00 */
[----:B------:R-:W-:Y:S01]  /*3170*/  ISETP.GT.U32.AND P6, PT, R0, R61, PT ;  /* 0x0000003d0000720c */ /* 0x000fe20003fc4070 */
[----:B------:R-:W-:Y:S01]  /*3180*/  IMAD.HI.U32 R51, R6, R69, RZ ;  /* 0x0000004506337227 */ /* 0x000fe200078e00ff */
[----:B------:R-:W-:-:S02]  /*3190*/  IABS R73, R78 ;  /* 0x0000004e00497213 */ /* 0x000fc40000000000 */
[----:B------:R-:W-:Y:S01]  /*31a0*/  IABS R75, R79 ;  /* 0x0000004f004b7213 */ /* 0x000fe20000000000 */
[----:B------:R-:W-:Y:S01]  /*31b0*/  @!P1 IMAD.IADD R57, R57, 0x1, -R0 ;  /* 0x0000000139399824 */ /* 0x000fe200078e0a00 */
[----:B------:R-:W-:Y:S01]  /*31c0*/  ISETP.GT.U32.AND P1, PT, R0, R63, PT ;  /* 0x0000003f0000720c */ /* 0x000fe20003f24070 */
[----:B------:R-:W-:-:S04]  /*31d0*/  IMAD.HI.U32 R60, R6, R71, RZ ;  /* 0x00000047063c7227 */ /* 0x000fc800078e00ff */
[----:B------:R-:W-:-:S04]  /*31e0*/  IMAD.HI.U32 R62, R6, R73, RZ ;  /* 0x00000049063e7227 */ /* 0x000fc800078e00ff */
[--C-:B------:R-:W-:Y:S01]  /*31f0*/  @!P6 IMAD.IADD R61, R61, 0x1, -R0.reuse ;  /* 0x000000013d3de824 */ /* 0x100fe200078e0a00 */
[C---:B------:R-:W-:Y:S01]  /*3200*/  ISETP.GT.U32.AND P6, PT, R0.reuse, R67, PT ;  /* 0x000000430000720c */ /* 0x040fe20003fc4070 */
[----:B------:R-:W-:Y:S02]  /*3210*/  @!P4 IMAD.IADD R65, R65, 0x1, -R0 ;  /* 0x000000014141c824 */ /* 0x000fe400078e0a00 */
[----:B------:R-:W-:Y:S01]  /*3220*/  IMAD.MOV R51, RZ, RZ, -R51 ;  /* 0x000000ffff337224 */ /* 0x000fe200078e0a33 */
[C---:B------:R-:W-:Y:S01]  /*3230*/  ISETP.GT.U32.AND P4, PT, R0.reuse, R61, PT ;  /* 0x0000003d0000720c */ /* 0x040fe20003f84070 */
[----:B------:R-:W-:Y:S02]  /*3240*/  IMAD.MOV R60, RZ, RZ, -R60 ;  /* 0x000000ffff3c7224 */ /* 0x000fe400078e0a3c */
[----:B------:R-:W-:Y:S02]  /*3250*/  IMAD.MOV R62, RZ, RZ, -R62 ;  /* 0x000000ffff3e7224 */ /* 0x000fe400078e0a3e */
[----:B------:R-:W-:-:S02]  /*3260*/  IMAD R51, R0, R51, R69 ;  /* 0x0000003300337224 */ /* 0x000fc400078e0245 */
[C---:B------:R-:W-:Y:S02]  /*3270*/  IMAD R69, R0.reuse, R60, R71 ;  /* 0x0000003c00457224 */ /* 0x040fe400078e0247 */
[----:B------:R-:W-:Y:S02]  /*3280*/  IMAD R71, R0, R62, R73 ;  /* 0x0000003e00477224 */ /* 0x000fe400078e0249 */
[----:B------:R-:W-:-:S04]  /*3290*/  IMAD.HI.U32 R62, R6, R75, RZ ;  /* 0x0000004b063e7227 */ /* 0x000fc800078e00ff */
[----:B------:R-:W-:Y:S01]  /*32a0*/  @!P1 IMAD.IADD R63, R63, 0x1, -R0 ;  /* 0x000000013f3f9824 */ /* 0x000fe200078e0a00 */
[C---:B------:R-:W-:Y:S01]  /*32b0*/  ISETP.GT.U32.AND P1, PT, R0.reuse, R51, PT ;  /* 0x000000330000720c */ /* 0x040fe20003f24070 */
[----:B------:R-:W-:Y:S02]  /*32c0*/  IMAD.MOV.U32 R60, RZ, RZ, R53 ;  /* 0x000000ffff3c7224 */ /* 0x000fe400078e0035 */
[----:B------:R-:W-:Y:S02]  /*32d0*/  IMAD.MOV.U32 R73, RZ, RZ, R64 ;  /* 0x000000ffff497224 */ /* 0x000fe400078e0040 */
[----:B------:R-:W-:Y:S02]  /*32e0*/  IMAD.MOV R53, RZ, RZ, -R62 ;  /* 0x000000ffff357224 */ /* 0x000fe400078e0a3e */
[----:B------:R-:W-:Y:S02]  /*32f0*/  IMAD.MOV.U32 R62, RZ, RZ, R55 ;  /* 0x000000ffff3e7224 */ /* 0x000fe400078e0037 */
[----:B------:R-:W-:Y:S01]  /*3300*/  @!P0 IMAD.MOV R60, RZ, RZ, -R60 ;  /* 0x000000ffff3c8224 */ /* 0x000fe200078e0a3c */
[C---:B------:R-:W-:Y:S01]  /*3310*/  ISETP.GT.U32.AND P0, PT, R0.reuse, R59, PT ;  /* 0x0000003b0000720c */ /* 0x040fe20003f04070 */
[--C-:B------:R-:W-:Y:S01]  /*3320*/  @!P6 IMAD.IADD R67, R67, 0x1, -R0.reuse ;  /* 0x000000014343e824 */ /* 0x100fe200078e0a00 */
[C---:B------:R-:W-:Y:S01]  /*3330*/  ISETP.GT.U32.AND P6, PT, R0.reuse, R65, PT ;  /* 0x000000410000720c */ /* 0x040fe20003fc4070 */
[----:B------:R-:W-:Y:S01]  /*3340*/  @!P4 IMAD.IADD R61, R61, 0x1, -R0 ;  /* 0x000000013d3dc824 */ /* 0x000fe200078e0a00 */
[----:B------:R-:W-:Y:S01]  /*3350*/  ISETP.GT.U32.AND P4, PT, R0, R71, PT ;  /* 0x000000470000720c */ /* 0x000fe20003f84070 */
[----:B------:R-:W-:Y:S01]  /*3360*/  IMAD.HI.U32 R6, R6, R73, RZ ;  /* 0x0000004906067227 */ /* 0x000fe200078e00ff */
[----:B------:R-:W0:Y:S03]  /*3370*/  LDC R55, c[0x0][0x3ac] ;  /* 0x0000eb00ff377b82 */ /* 0x000e260000000800 */
[----:B------:R-:W-:Y:S01]  /*3380*/  @!P3 IMAD.MOV R62, RZ, RZ, -R62 ;  /* 0x000000ffff3eb224 */ /* 0x000fe200078e0a3e */
[----:B------:R-:W-:Y:S01]  /*3390*/  ISETP.GT.U32.AND P3, PT, R0, R63, PT ;  /* 0x0000003f0000720c */ /* 0x000fe20003f64070 */
[----:B------:R-:W-:-:S02]  /*33a0*/  IMAD.MOV R6, RZ, RZ, -R6 ;  /* 0x000000ffff067224 */ /* 0x000fc400078e0a06 */
[----:B------:R-:W-:Y:S02]  /*33b0*/  IMAD.MOV.U32 R64, RZ, RZ, R49 ;  /* 0x000000ffff407224 */ /* 0x000fe400078e0031 */
[----:B------:R-:W-:Y:S01]  /*33c0*/  @!P1 IMAD.IADD R51, R51, 0x1, -R0 ;  /* 0x0000000133339824 */ /* 0x000fe200078e0a00 */
[C---:B------:R-:W-:Y:S01]  /*33d0*/  ISETP.GT.U32.AND P1, PT, R0.reuse, R67, PT ;  /* 0x000000430000720c */ /* 0x040fe20003f24070 */
[C---:B------:R-:W-:Y:S02]  /*33e0*/  IMAD R49, R0.reuse, R53, R75 ;  /* 0x0000003500317224 */ /* 0x040fe400078e024b */
[----:B------:R-:W-:Y:S01]  /*33f0*/  IMAD R53, R0, R6, R73 ;  /* 0x0000000600357224 */ /* 0x000fe200078e0249 */
[----:B------:R-:W-:Y:S01]  /*3400*/  LOP3.LUT R6, R120, 0x3f, RZ, 0xc0, !PT ;  /* 0x0000003f78067812 */ /* 0x000fe200078ec0ff */
[----:B------:R-:W-:Y:S01]  /*3410*/  @!P2 IMAD.MOV R64, RZ, RZ, -R64 ;  /* 0x000000ffff40a224 */ /* 0x000fe200078e0a40 */
[C---:B------:R-:W-:Y:S01]  /*3420*/  ISETP.GT.U32.AND P2, PT, R0.reuse, R51, PT ;  /* 0x000000330000720c */ /* 0x040fe20003f44070 */
[--C-:B------:R-:W-:Y:S01]  /*3430*/  @!P0 IMAD.IADD R59, R59, 0x1, -R0.reuse ;  /* 0x000000013b3b8824 */ /* 0x100fe200078e0a00 */
[C---:B------:R-:W-:Y:S01]  /*3440*/  ISETP.GT.U32.AND P0, PT, R0.reuse, R69, PT ;  /* 0x000000450000720c */ /* 0x040fe20003f04070 */
[--C-:B------:R-:W-:Y:S01]  /*3450*/  @!P6 IMAD.IADD R65, R65, 0x1, -R0.reuse ;  /* 0x000000014141e824 */ /* 0x100fe200078e0a00 */
[C---:B------:R-:W-:Y:S01]  /*3460*/  ISETP.GT.U32.AND P6, PT, R0.reuse, R49, PT ;  /* 0x000000310000720c */ /* 0x040fe20003fc4070 */
[--C-:B------:R-:W-:Y:S01]  /*3470*/  @!P4 IMAD.IADD R71, R71, 0x1, -R0.reuse ;  /* 0x000000014747c824 */ /* 0x100fe200078e0a00 */
[----:B------:R-:W-:Y:S01]  /*3480*/  ISETP.GT.U32.AND P4, PT, R0, R53, PT ;  /* 0x000000350000720c */ /* 0x000fe20003f84070 */
[--C-:B------:R-:W-:Y:S01]  /*3490*/  @!P3 IMAD.IADD R63, R63, 0x1, -R0.reuse ;  /* 0x000000013f3fb824 */ /* 0x100fe200078e0a00 */
[----:B------:R-:W-:Y:S01]  /*34a0*/  ISETP.GE.AND P3, PT, R66, RZ, PT ;  /* 0x000000ff4200720c */ /* 0x000fe20003f66270 */
[----:B------:R-:W-:Y:S01]  /*34b0*/  @!P1 IMAD.IADD R67, R67, 0x1, -R0 ;  /* 0x0000000143439824 */ /* 0x000fe200078e0a00 */
[----:B------:R-:W-:Y:S01]  /*34c0*/  ISETP.GE.AND P1, PT, R68, RZ, PT ;  /* 0x000000ff4400720c */ /* 0x000fe20003f26270 */
[----:B------:R-:W-:-:S02]  /*34d0*/  IMAD.MOV.U32 R66, RZ, RZ, R57 ;  /* 0x000000ffff427224 */ /* 0x000fc400078e0039 */
[--C-:B------:R-:W-:Y:S01]  /*34e0*/  @!P2 IMAD.IADD R51, R51, 0x1, -R0.reuse ;  /* 0x000000013333a824 */ /* 0x100fe200078e0a00 */
[----:B------:R-:W-:Y:S01]  /*34f0*/  ISETP.GE.AND P2, PT, R70, RZ, PT ;  /* 0x000000ff4600720c */ /* 0x000fe20003f46270 */
[--C-:B------:R-:W-:Y:S01]  /*3500*/  @!P0 IMAD.IADD R69, R69, 0x1, -R0.reuse ;  /* 0x0000000145458824 */ /* 0x100fe200078e0a00 */
[----:B------:R-:W-:Y:S01]  /*3510*/  ISETP.GE.AND P0, PT, R72, RZ, PT ;  /* 0x000000ff4800720c */ /* 0x000fe20003f06270 */
[--C-:B------:R-:W-:Y:S02]  /*3520*/  @!P6 IMAD.IADD R49, R49, 0x1, -R0.reuse ;  /* 0x000000013131e824 */ /* 0x100fe400078e0a00 */
[----:B------:R-:W-:Y:S02]  /*3530*/  IMAD.MOV.U32 R68, RZ, RZ, R59 ;  /* 0x000000ffff447224 */ /* 0x000fe400078e003b */
[----:B------:R-:W-:Y:S01]  /*3540*/  @!P4 IMAD.IADD R53, R53, 0x1, -R0 ;  /* 0x000000013535c824 */ /* 0x000fe200078e0a00 */
[C---:B------:R-:W-:Y:S01]  /*3550*/  ISETP.GT.U32.AND P6, PT, R0.reuse, R49, PT ;  /* 0x000000310000720c */ /* 0x040fe20003fc4070 */
[----:B------:R-:W-:Y:S01]  /*3560*/  @!P5 IMAD.MOV R66, RZ, RZ, -R66 ;  /* 0x000000ffff42d224 */ /* 0x000fe200078e0a42 */
[C---:B------:R-:W-:Y:S01]  /*3570*/  ISETP.GT.U32.AND P5, PT, R0.reuse, R69, PT ;  /* 0x000000450000720c */ /* 0x040fe20003fa4070 */
[----:B------:R-:W-:Y:S01]  /*3580*/  @!P3 IMAD.MOV R68, RZ, RZ, -R68 ;  /* 0x000000ffff44b224 */ /* 0x000fe200078e0a44 */
[C---:B------:R-:W-:Y:S01]  /*3590*/  ISETP.GT.U32.AND P3, PT, R0.reuse, R71, PT ;  /* 0x000000470000720c */ /* 0x040fe20003f64070 */
[----:B------:R-:W-:Y:S01]  /*35a0*/  IMAD.MOV.U32 R70, RZ, RZ, R61 ;  /* 0x000000ffff467224 */ /* 0x000fe200078e003d */
[----:B------:R-:W-:Y:S01]  /*35b0*/  ISETP.GT.U32.AND P4, PT, R0, R53, PT ;  /* 0x000000350000720c */ /* 0x000fe20003f84070 */
[----:B------:R-:W-:-:S02]  /*35c0*/  IMAD.MOV.U32 R72, RZ, RZ, R63 ;  /* 0x000000ffff487224 */ /* 0x000fc400078e003f */
[----:B------:R-:W-:Y:S01]  /*35d0*/  @!P1 IMAD.MOV R70, RZ, RZ, -R70 ;  /* 0x000000ffff469224 */ /* 0x000fe200078e0a46 */
[----:B------:R-:W-:Y:S01]  /*35e0*/  ISETP.GE.AND P1, PT, R74, RZ, PT ;  /* 0x000000ff4a00720c */ /* 0x000fe20003f26270 */
[----:B------:R-:W-:Y:S01]  /*35f0*/  @!P2 IMAD.MOV R72, RZ, RZ, -R72 ;  /* 0x000000ffff48a224 */ /* 0x000fe200078e0a48 */
[----:B------:R-:W-:Y:S01]  /*3600*/  ISETP.GE.AND P2, PT, R76, RZ, PT ;  /* 0x000000ff4c00720c */ /* 0x000fe20003f46270 */
[----:B0-----:R-:W-:Y:S02]  /*3610*/  IMAD R6, R6, R55, RZ ;  /* 0x0000003706067224 */ /* 0x001fe400078e02ff */
[----:B------:R-:W-:Y:S02]  /*3620*/  IMAD.MOV.U32 R74, RZ, RZ, R65 ;  /* 0x000000ffff4a7224 */ /* 0x000fe400078e0041 */
[----:B------:R-:W-:Y:S01]  /*3630*/  @!P5 IMAD.IADD R69, R69, 0x1, -R0 ;  /* 0x000000014545d824 */ /* 0x000fe200078e0a00 */
[----:B------:R-:W-:Y:S01]  /*3640*/  SHF.R.S32.HI R173, RZ, 0x1f, R6 ;  /* 0x0000001fffad7819 */ /* 0x000fe20000011406 */
[--C-:B------:R-:W-:Y:S01]  /*3650*/  @!P3 IMAD.IADD R71, R71, 0x1, -R0.reuse ;  /* 0x000000014747b824 */ /* 0x100fe200078e0a00 */
[----:B------:R-:W-:Y:S01]  /*3660*/  ISETP.GE.AND P5, PT, R77, RZ, PT ;  /* 0x000000ff4d00720c */ /* 0x000fe20003fa6270 */
[--C-:B------:R-:W-:Y:S01]  /*3670*/  @!P6 IMAD.IADD R49, R49, 0x1, -R0.reuse ;  /* 0x000000013131e824 */ /* 0x100fe200078e0a00 */
[----:B------:R-:W-:Y:S01]  /*3680*/  SHF.L.U64.HI R173, R6, 0x1, R173 ;  /* 0x0000000106ad7819 */ /* 0x000fe200000102ad */
[----:B------:R-:W-:Y:S01]  /*3690*/  @!P4 IMAD.IADD R53, R53, 0x1, -R0 ;  /* 0x000000013535c824 */ /* 0x000fe200078e0a00 */
[----:B------:R-:W-:Y:S01]  /*36a0*/  ISETP.GE.AND P3, PT, R78, RZ, PT ;  /* 0x000000ff4e00720c */ /* 0x000fe20003f66270 */
[----:B------:R-:W-:Y:S01]  /*36b0*/  @!P0 IMAD.MOV R74, RZ, RZ, -R74 ;  /* 0x000000ffff4a8224 */ /* 0x000fe200078e0a4a */
[----:B------:R-:W-:Y:S01]  /*36c0*/  ISETP.NE.AND P0, PT, R41, RZ, PT ;  /* 0x000000ff2900720c */ /* 0x000fe20003f05270 */
[----:B------:R-:W-:Y:S01]  /*36d0*/  IMAD R0, R55, 0x40, R6 ;  /* 0x0000004037007824 */ /* 0x000fe200078e0206 */
[----:B------:R-:W-:Y:S01]  /*36e0*/  LOP3.LUT R41, RZ, R41, RZ, 0x33, !PT ;  /* 0x00000029ff297212 */ /* 0x000fe200078e33ff */
[----:B------:R-:W-:Y:S01]  /*36f0*/  IMAD.SHL.U32 R172, R6, 0x2, RZ ;  /* 0x0000000206ac7824 */ /* 0x000fe200078e00ff */
[----:B------:R-:W-:Y:S01]  /*3700*/  ISETP.GE.AND P6, PT, R79, RZ, PT ;  /* 0x000000ff4f00720c */ /* 0x000fe20003fc6270 */
[----:B------:R-:W-:Y:S01]  /*3710*/  IMAD.MOV.U32 R6, RZ, RZ, R51 ;  /* 0x000000ffff067224 */ /* 0x000fe200078e0033 */
[----:B------:R-:W-:Y:S01]  /*3720*/  SHF.R.S32.HI R175, RZ, 0x1f, R0 ;  /* 0x0000001fffaf7819 */ /* 0x000fe20000011400 */
[C---:B------:R-:W-:Y:S01]  /*3730*/  IMAD.SHL.U32 R174, R0.reuse, 0x2, RZ ;  /* 0x0000000200ae7824 */ /* 0x040fe200078e00ff */
[C---:B------:R-:W-:Y:S01]  /*3740*/  SEL R131, R41.reuse, R2, !P0 ;  /* 0x0000000229837207 */ /* 0x040fe20004000000 */
[----:B------:R-:W-:Y:S01]  /*3750*/  @!P2 IMAD.MOV R6, RZ, RZ, -R6 ;  /* 0x000000ffff06a224 */ /* 0x000fe200078e0a06 */
[C---:B------:R-:W-:Y:S01]  /*3760*/  SEL R129, R41.reuse, R3, !P0 ;  /* 0x0000000329817207 */ /* 0x040fe20004000000 */
[----:B------:R-:W-:Y:S01]  /*3770*/  IMAD.MOV.U32 R76, RZ, RZ, R69 ;  /* 0x000000ffff4c7224 */ /* 0x000fe200078e0045 */
[----:B------:R-:W-:Y:S01]  /*3780*/  SEL R127, R41, R4, !P0 ;  /* 0x00000004297f7207 */ /* 0x000fe20004000000 */
[----:B---3--:R-:W-:Y:S01]  /*3790*/  IMAD R131, R131, UR8, RZ ;  /* 0x0000000883837c24 */ /* 0x008fe2000f8e02ff */
[----:B------:R-:W-:Y:S01]  /*37a0*/  SHF.L.U64.HI R175, R0, 0x1, R175 ;  /* 0x0000000100af7819 */ /* 0x000fe200000102af */
[----:B------:R-:W-:Y:S01]  /*37b0*/  IMAD R129, R129, UR8, RZ ;  /* 0x0000000881817c24 */ /* 0x000fe2000f8e02ff */
[----:B------:R-:W-:Y:S01]  /*37c0*/  SEL R125, R41, R5, !P0 ;  /* 0x00000005297d7207 */ /* 0x000fe20004000000 */
[----:B------:R-:W-:Y:S01]  /*37d0*/  IMAD R127, R127, UR8, RZ ;  /* 0x000000087f7f7c24 */ /* 0x000fe2000f8e02ff */
[----:B------:R-:W-:Y:S01]  /*37e0*/  SEL R123, R41, R7, !P0 ;  /* 0x00000007297b7207 */ /* 0x000fe20004000000 */
[----:B------:R-:W-:Y:S01]  /*37f0*/  IMAD.WIDE R4, R129, 0x2, R174 ;  /* 0x0000000281047825 */ /* 0x000fe200078e02ae */
[----:B------:R-:W-:-:S02]  /*3800*/  SEL R121, R41, R8, !P0 ;  /* 0x0000000829797207 */ /* 0x000fc40004000000 */
[----:B------:R-:W-:Y:S01]  /*3810*/  SEL R188, R41, R6, !P0 ;  /* 0x0000000629bc7207 */ /* 0x000fe20004000000 */
[--C-:B------:R-:W-:Y:S01]  /*3820*/  IMAD.WIDE R6, R131, 0x2, R174.reuse ;  /* 0x0000000283067825 */ /* 0x100fe200078e02ae */
[C---:B------:R-:W-:Y:S02]  /*3830*/  SEL R119, R41.reuse, R9, !P0 ;  /* 0x0000000929777207 */ /* 0x040fe40004000000 */
[----:B------:R-:W-:Y:S01]  /*3840*/  SEL R117, R41, R10, !P0 ;  /* 0x0000000a29757207 */ /* 0x000fe20004000000 */
[----:B------:R-:W-:Y:S01]  /*3850*/  IMAD R125, R125, UR8, RZ ;  /* 0x000000087d7d7c24 */ /* 0x000fe2000f8e02ff */
[----:B------:R-:W-:Y:S01]  /*3860*/  SEL R115, R41, R11, !P0 ;  /* 0x0000000b29737207 */ /* 0x000fe20004000000 */
[--C-:B------:R-:W-:Y:S01]  /*3870*/  IMAD.WIDE R2, R127, 0x2, R174.reuse ;  /* 0x000000027f027825 */ /* 0x100fe200078e02ae */
[----:B------:R0:W-:Y:S01]  /*3880*/  STL.64 [R1+0x178], R6 ;  /* 0x0001780601007387 */ /* 0x0001e20000100a00 */
[----:B------:R-:W-:Y:S02]  /*3890*/  SEL R113, R41, R12, !P0 ;  /* 0x0000000c29717207 */ /* 0x000fe40004000000 */
[----:B------:R-:W-:Y:S01]  /*38a0*/  IMAD R123, R123, UR8, RZ ;  /* 0x000000087b7b7c24 */ /* 0x000fe2000f8e02ff */
[----:B------:R3:W-:Y:S01]  /*38b0*/  STL.64 [R1+0x168], R4 ;  /* 0x0001680401007387 */ /* 0x0007e20000100a00 */
[----:B------:R-:W-:Y:S01]  /*38c0*/  IMAD R121, R121, UR8, RZ ;  /* 0x0000000879797c24 */ /* 0x000fe2000f8e02ff */
[----:B------:R-:W-:Y:S01]  /*38d0*/  SEL R111, R41, R13, !P0 ;  /* 0x0000000d296f7207 */ /* 0x000fe20004000000 */
[----:B------:R-:W-:Y:S01]  /*38e0*/  IMAD R119, R119, UR8, RZ ;  /* 0x0000000877777c24 */ /* 0x000fe2000f8e02ff */
[----:B------:R1:W-:Y:S01]  /*38f0*/  STL.64 [R1+0x158], R2 ;  /* 0x0001580201007387 */ /* 0x0003e20000100a00 */
[----:B------:R-:W-:Y:S01]  /*3900*/  IMAD R117, R117, UR8, RZ ;  /* 0x0000000875757c24 */ /* 0x000fe2000f8e02ff */
[----:B------:R-:W-:Y:S01]  /*3910*/  SEL R167, R41, R14, !P0 ;  /* 0x0000000e29a77207 */ /* 0x000fe20004000000 */
[----:B------:R-:W-:Y:S01]  /*3920*/  IMAD R115, R115, UR8, RZ ;  /* 0x0000000873737c24 */ /* 0x000fe2000f8e02ff */
[----:B------:R-:W-:Y:S01]  /*3930*/  SEL R107, R41, R45, !P0 ;  /* 0x0000002d296b7207 */ /* 0x000fe20004000000 */
[----:B0-----:R-:W-:Y:S01]  /*3940*/  IMAD.WIDE R6, R125, 0x2, R174 ;  /* 0x000000027d067825 */ /* 0x001fe200078e02ae */
[----:B------:R-:W-:-:S02]  /*3950*/  SEL R106, R41, R47, !P0 ;  /* 0x0000002f296a7207 */ /* 0x000fc40004000000 */
[----:B------:R-:W-:Y:S01]  /*3960*/  SEL R105, R41, R42, !P0 ;  /* 0x0000002a29697207 */ /* 0x000fe20004000000 */
[--C-:B---3--:R-:W-:Y:S01]  /*3970*/  IMAD.WIDE R4, R123, 0x2, R174.reuse ;  /* 0x000000027b047825 */ /* 0x108fe200078e02ae */
[----:B------:R0:W-:Y:S01]  /*3980*/  STL.64 [R1+0x148], R6 ;  /* 0x0001480601007387 */ /* 0x0001e20000100a00 */
[----:B------:R-:W-:Y:S02]  /*3990*/  SEL R104, R41, R44, !P0 ;  /* 0x0000002c29687207 */ /* 0x000fe40004000000 */
[--C-:B-1----:R-:W-:Y:S01]  /*39a0*/  IMAD.WIDE R2, R121, 0x2, R174.reuse ;  /* 0x0000000279027825 */ /* 0x102fe200078e02ae */
[----:B------:R1:W-:Y:S01]  /*39b0*/  STL.64 [R1+0x138], R4 ;  /* 0x0001380401007387 */ /* 0x0003e20000100a00 */
[----:B------:R-:W-:Y:S02]  /*39c0*/  SEL R103, R41, R46, !P0 ;  /* 0x0000002e29677207 */ /* 0x000fe40004000000 */
        /* <DEDUP_REMOVED lines=9> */
[--C-:B-1----:R-:W-:Y:S01]  /*3a60*/  IMAD.WIDE R4, R117, 0x2, R174.reuse ;  /* 0x0000000275047825 */ /* 0x102fe200078e02ae */
[----:B------:R0:W-:Y:S01]  /*3a70*/  STL.64 [R1+0x118], R6 ;  /* 0x0001180601007387 */ /* 0x0001e20000100a00 */
[----:B------:R-:W-:Y:S02]  /*3a80*/  SEL R98, R41, R56, !P0 ;  /* 0x0000003829627207 */ /* 0x000fe40004000000 */
[--C-:B---3--:R-:W-:Y:S01]  /*3a90*/  IMAD.WIDE R2, R115, 0x2, R174.reuse ;  /* 0x0000000273027825 */ /* 0x108fe200078e02ae */
        /* <DEDUP_REMOVED lines=9> */
[----:B------:R-:W-:-:S02]  /*3b30*/  ISETP.GE.AND P4, PT, R169, RZ, PT ;  /* 0x000000ffa900720c */ /* 0x000fc40003f86270 */
[----:B------:R-:W-:Y:S01]  /*3b40*/  SEL R163, R41, R15, !P0 ;  /* 0x0000000f29a37207 */ /* 0x000fe20004000000 */
[--C-:B-1----:R-:W-:Y:S01]  /*3b50*/  IMAD.WIDE R4, R111, 0x2, R174.reuse ;  /* 0x000000026f047825 */ /* 0x102fe200078e02ae */
[----:B------:R-:W-:Y:S01]  /*3b60*/  STL.64 [R1+0xe8], R6 ;  /* 0x0000e80601007387 */ /* 0x000fe20000100a00 */
[----:B------:R-:W-:Y:S02]  /*3b70*/  SEL R159, R41, R16, !P0 ;  /* 0x00000010299f7207 */ /* 0x000fe40004000000 */
[--C-:B---3--:R-:W-:Y:S01]  /*3b80*/  IMAD.WIDE R2, R167, 0x2, R174.reuse ;  /* 0x00000002a7027825 */ /* 0x108fe200078e02ae */
[----:B------:R-:W-:Y:S01]  /*3b90*/  STL.64 [R1+0xd8], R4 ;  /* 0x0000d80401007387 */ /* 0x000fe20000100a00 */
[----:B------:R-:W-:Y:S02]  /*3ba0*/  SEL R155, R41, R17, !P0 ;  /* 0x00000011299b7207 */ /* 0x000fe40004000000 */
[----:B------:R-:W-:Y:S01]  /*3bb0*/  IMAD.WIDE R140, R107, 0x2, R174 ;  /* 0x000000026b8c7825 */ /* 0x000fe200078e02ae */
[----:B------:R-:W-:Y:S01]  /*3bc0*/  STL.64 [R1+0xc8], R2 ;  /* 0x0000c80201007387 */ /* 0x000fe20000100a00 */
[----:B------:R-:W-:-:S02]  /*3bd0*/  SEL R51, R41, R19, !P0 ;  /* 0x0000001329337207 */ /* 0x000fc40004000000 */
[--C-:B------:R-:W-:Y:S01]  /*3be0*/  IMAD.WIDE R138, R106, 0x2, R174.reuse ;  /* 0x000000026a8a7825 */ /* 0x100fe200078e02ae */
[----:B------:R0:W-:Y:S01]  /*3bf0*/  STL.64 [R1+0xb8], R140 ;  /* 0x0000b88c01007387 */ /* 0x0001e20000100a00 */
[----:B------:R-:W-:Y:S02]  /*3c00*/  SEL R55, R41, R21, !P0 ;  /* 0x0000001529377207 */ /* 0x000fe40004000000 */
[----:B------:R-:W-:Y:S01]  /*3c10*/  IMAD R104, R104, UR8, RZ ;  /* 0x0000000868687c24 */ /* 0x000fe2000f8e02ff */
[----:B------:R1:W-:Y:S01]  /*3c20*/  STL.64 [R1+0xa8], R138 ;  /* 0x0000a88a01007387 */ /* 0x0003e20000100a00 */
[--C-:B------:R-:W-:Y:S01]  /*3c30*/  IMAD.WIDE R136, R105, 0x2, R174.reuse ;  /* 0x0000000269887825 */ /* 0x100fe200078e02ae */
[C---:B------:R-:W-:Y:S02]  /*3c40*/  SEL R57, R41.reuse, R22, !P0 ;  /* 0x0000001629397207 */ /* 0x040fe40004000000 */
[----:B------:R-:W-:Y:S01]  /*3c50*/  SEL R59, R41, R23, !P0 ;  /* 0x00000017293b7207 */ /* 0x000fe20004000000 */
[----:B------:R-:W-:Y:S01]  /*3c60*/  IMAD R103, R103, UR8, RZ ;  /* 0x0000000867677c24 */ /* 0x000fe2000f8e02ff */
[----:B------:R3:W-:Y:S01]  /*3c70*/  STL.64 [R1+0x98], R136 ;  /* 0x0000988801007387 */ /* 0x0007e20000100a00 */
[----:B------:R-:W-:Y:S01]  /*3c80*/  IMAD R102, R102, UR8, RZ ;  /* 0x0000000866667c24 */ /* 0x000fe2000f8e02ff */
[C---:B------:R-:W-:Y:S01]  /*3c90*/  SEL R61, R41.reuse, R24, !P0 ;  /* 0x00000018293d7207 */ /* 0x040fe20004000000 */
[----:B0-----:R-:W-:Y:S01]  /*3ca0*/  IMAD.WIDE R140, R104, 0x2, R174 ;  /* 0x00000002688c7825 */ /* 0x001fe200078e02ae */
[----:B------:R-:W-:-:S02]  /*3cb0*/  SEL R63, R41, R25, !P0 ;  /* 0x00000019293f7207 */ /* 0x000fc40004000000 */
[----:B------:R-:W-:Y:S01]  /*3cc0*/  SEL R65, R41, R26, !P0 ;  /* 0x0000001a29417207 */ /* 0x000fe20004000000 */
[--C-:B-1----:R-:W-:Y:S01]  /*3cd0*/  IMAD.WIDE R138, R103, 0x2, R174.reuse ;  /* 0x00000002678a7825 */ /* 0x102fe200078e02ae */
[----:B------:R0:W-:Y:S01]  /*3ce0*/  STL.64 [R1+0x88], R140 ;  /* 0x0000888c01007387 */ /* 0x0001e20000100a00 */
[----:B------:R-:W-:Y:S02]  /*3cf0*/  SEL R69, R41, R28, !P0 ;  /* 0x0000001c29457207 */ /* 0x000fe40004000000 */
[----:B------:R-:W-:Y:S01]  /*3d00*/  IMAD R101, R101, UR8, RZ ;  /* 0x0000000865657c24 */ /* 0x000fe2000f8e02ff */
[----:B------:R1:W-:Y:S01]  /*3d10*/  STL.64 [R1+0x78], R138 ;  /* 0x0000788a01007387 */ /* 0x0003e20000100a00 */
[--C-:B---3--:R-:W-:Y:S01]  /*3d20*/  IMAD.WIDE R136, R102, 0x2, R174.reuse ;  /* 0x0000000266887825 */ /* 0x108fe200078e02ae */
[C---:B------:R-:W-:Y:S02]  /*3d30*/  SEL R73, R41.reuse, R30, !P0 ;  /* 0x0000001e29497207 */ /* 0x040fe40004000000 */
[----:B------:R-:W-:Y:S01]  /*3d40*/  SEL R75, R41, R31, !P0 ;  /* 0x0000001f294b7207 */ /* 0x000fe20004000000 */
[----:B------:R-:W-:Y:S01]  /*3d50*/  IMAD R100, R100, UR8, RZ ;  /* 0x0000000864647c24 */ /* 0x000fe2000f8e02ff */
[----:B------:R3:W-:Y:S01]  /*3d60*/  STL.64 [R1+0x68], R136 ;  /* 0x0000688801007387 */ /* 0x0007e20000100a00 */
[----:B------:R-:W-:Y:S01]  /*3d70*/  IMAD R99, R99, UR8, RZ ;  /* 0x0000000863637c24 */ /* 0x000fe2000f8e02ff */
[----:B------:R-:W-:Y:S01]  /*3d80*/  SEL R77, R41, R32, !P0 ;  /* 0x00000020294d7207 */ /* 0x000fe20004000000 */
[----:B0-----:R-:W-:Y:S01]  /*3d90*/  IMAD.WIDE R140, R101, 0x2, R174 ;  /* 0x00000002658c7825 */ /* 0x001fe200078e02ae */
[----:B------:R-:W-:-:S02]  /*3da0*/  SEL R79, R41, R33, !P0 ;  /* 0x00000021294f7207 */ /* 0x000fc40004000000 */
[C---:B------:R-:W-:Y:S01]  /*3db0*/  SEL R81, R41.reuse, R34, !P0 ;  /* 0x0000002229517207 */ /* 0x040fe20004000000 */
        /* <DEDUP_REMOVED lines=15> */
[----:B-1----:R-:W-:Y:S01]  /*3eb0*/  IMAD.WIDE R138, R97, 0x2, R174 ;  /* 0x00000002618a7825 */ /* 0x002fe200078e02ae */
[----:B------:R0:W-:Y:S01]  /*3ec0*/  STL.64 [R1+0x28], R140 ;  /* 0x0000288c01007387 */ /* 0x0001e20000100a00 */
[----:B------:R-:W-:Y:S02]  /*3ed0*/  SEL R248, R41, R62, !P0 ;  /* 0x0000003e29f87207 */ /* 0x000fe40004000000 */
[----:B------:R-:W-:Y:S01]  /*3ee0*/  IMAD.WIDE R122, R123, 0x2, R172 ;  /* 0x000000027b7a7825 */ /* 0x000fe200078e02ac */
[----:B------:R1:W-:Y:S01]  /*3ef0*/  STL.64 [R1+0x18], R138 ;  /* 0x0000188a01007387 */ /* 0x0003e20000100a00 */
[C---:B------:R-:W-:Y:S02]  /*3f00*/  SEL R244, R41.reuse, R64, !P0 ;  /* 0x0000004029f47207 */ /* 0x040fe40004000000 */
[----:B---3--:R-:W-:Y:S01]  /*3f10*/  IMAD.WIDE R136, R96, 0x2, R174 ;  /* 0x0000000260887825 */ /* 0x008fe200078e02ae */
[----:B------:R-:W-:-:S02]  /*3f20*/  SEL R240, R41, R66, !P0 ;  /* 0x0000004229f07207 */ /* 0x000fc40004000000 */
[----:B------:R-:W-:Y:S01]  /*3f30*/  SEL R234, R41, R68, !P0 ;  /* 0x0000004429ea7207 */ /* 0x000fe20004000000 */
[----:B------:R-:W-:Y:S01]  /*3f40*/  IMAD R109, R109, UR8, RZ ;  /* 0x000000086d6d7c24 */ /* 0x000fe2000f8e02ff */
[----:B------:R3:W-:Y:S01]  /*3f50*/  STL.64 [R1+0x8], R136 ;  /* 0x0000088801007387 */ /* 0x0007e20000100a00 */
[--C-:B0-----:R-:W-:Y:S01]  /*3f60*/  IMAD.WIDE R140, R129, 0x2, R172.reuse ;  /* 0x00000002818c7825 */ /* 0x101fe200078e02ac */
[C---:B------:R-:W-:Y:S02]  /*3f70*/  SEL R230, R41.reuse, R70, !P0 ;  /* 0x0000004629e67207 */ /* 0x040fe40004000000 */
[----:B------:R-:W-:Y:S01]  /*3f80*/  SEL R226, R41, R72, !P0 ;  /* 0x0000004829e27207 */ /* 0x000fe20004000000 */
[----:B-1----:R-:W-:Y:S01]  /*3f90*/  IMAD.WIDE R138, R127, 0x2, R172 ;  /* 0x000000027f8a7825 */ /* 0x002fe200078e02ac */
[----:B------:R-:W-:-:S03]  /*3fa0*/  SEL R222, R41, R74, !P0 ;  /* 0x0000004a29de7207 */ /* 0x000fc60004000000 */
[----:B------:R-:W-:Y:S01]  /*3fb0*/  IMAD.MOV.U32 R0, RZ, RZ, R67 ;  /* 0x000000ffff007224 */ /* 0x000fe200078e0043 */
[C---:B------:R-:W-:Y:S01]  /*3fc0*/  SEL R67, R41.reuse, R27, !P0 ;  /* 0x0000001b29437207 */ /* 0x040fe20004000000 */
[----:B------:R-:W-:Y:S01]  /*3fd0*/  IMAD.MOV.U32 R78, RZ, RZ, R71 ;  /* 0x000000ffff4e7224 */ /* 0x000fe200078e0047 */
[----:B------:R-:W-:Y:S01]  /*3fe0*/  SEL R71, R41, R29, !P0 ;  /* 0x0000001d29477207 */ /* 0x000fe20004000000 */
[----:B---3--:R-:W-:-:S04]  /*3ff0*/  IMAD.WIDE R136, R131, 0x2, R172 ;  /* 0x0000000283887825 */ /* 0x008fc800078e02ac */
[----:B------:R-:W-:Y:S01]  /*4000*/  IMAD.MOV.U32 R80, RZ, RZ, R49 ;  /* 0x000000ffff507224 */ /* 0x000fe200078e0031 */
[----:B------:R0:W-:Y:S01]  /*4010*/  STL.64 [R1+0x170], R136 ;  /* 0x0001708801007387 */ /* 0x0001e20000100a00 */
[----:B------:R-:W-:Y:S01]  /*4020*/  IMAD.MOV.U32 R82, RZ, RZ, R53 ;  /* 0x000000ffff527224 */ /* 0x000fe200078e0035 */
[C---:B------:R-:W-:Y:S01]  /*4030*/  SEL R49, R41.reuse, R18, !P0 ;  /* 0x0000001229317207 */ /* 0x040fe20004000000 */
[----:B------:R-:W-:Y:S01]  /*4040*/  @!P1 IMAD.MOV R0, RZ, RZ, -R0 ;  /* 0x000000ffff009224 */ /* 0x000fe200078e0a00 */
[----:B------:R-:W-:Y:S01]  /*4050*/  STL.64 [R1+0x160], R140 ;  /* 0x0001608c01007387 */ /* 0x000fe20000100a00 */
[----:B------:R-:W-:Y:S01]  /*4060*/  @!P5 IMAD.MOV R76, RZ, RZ, -R76 ;  /* 0x000000ffff4cd224 */ /* 0x000fe200078e0a4c */
[C---:B------:R-:W-:Y:S01]  /*4070*/  SEL R53, R41.reuse, R20, !P0 ;  /* 0x0000001429357207 */ /* 0x040fe20004000000 */
[----:B------:R-:W-:Y:S01]  /*4080*/  @!P3 IMAD.MOV R78, RZ, RZ, -R78 ;  /* 0x000000ffff4eb224 */ /* 0x000fe200078e0a4e */
[----:B------:R1:W-:Y:S01]  /*4090*/  STL.64 [R1+0x150], R138 ;  /* 0x0001508a01007387 */ /* 0x0003e20000100a00 */
[----:B------:R-:W-:Y:S01]  /*40a0*/  @!P6 IMAD.MOV R80, RZ, RZ, -R80 ;  /* 0x000000ffff50e224 */ /* 0x000fe200078e0a50 */
[C---:B------:R-:W-:Y:S01]  /*40b0*/  SEL R192, R41.reuse, R0, !P0 ;  /* 0x0000000029c07207 */ /* 0x040fe20004000000 */
[----:B------:R-:W-:Y:S01]  /*40c0*/  @!P4 IMAD.MOV R82, RZ, RZ, -R82 ;  /* 0x000000ffff52c224 */ /* 0x000fe200078e0a52 */
[----:B------:R-:W-:Y:S01]  /*40d0*/  SEL R184, R41, R76, !P0 ;  /* 0x0000004c29b87207 */ /* 0x000fe20004000000 */
[----:B0-----:R-:W-:Y:S01]  /*40e0*/  IMAD.WIDE R136, R125, 0x2, R172 ;  /* 0x000000027d887825 */ /* 0x001fe200078e02ac */
[----:B------:R-:W-:-:S02]  /*40f0*/  SEL R180, R41, R78, !P0 ;  /* 0x0000004e29b47207 */ /* 0x000fc40004000000 */
[----:B------:R-:W-:Y:S01]  /*4100*/  SEL R176, R41, R80, !P0 ;  /* 0x0000005029b07207 */ /* 0x000fe20004000000 */
[----:B------:R-:W-:Y:S01]  /*4110*/  IMAD R163, R163, UR8, RZ ;  /* 0x00000008a3a37c24 */ /* 0x000fe2000f8e02ff */
[----:B------:R0:W-:Y:S01]  /*4120*/  STL.64 [R1+0x140], R136 ;  /* 0x0001408801007387 */ /* 0x0001e20000100a00 */
[----:B------:R-:W-:Y:S01]  /*4130*/  SEL R0, R41, R82, !P0 ;  /* 0x0000005229007207 */ /* 0x000fe20004000000 */
[----:B-1----:R-:W-:Y:S01]  /*4140*/  IMAD.WIDE R138, R121, 0x2, R172 ;  /* 0x00000002798a7825 */ /* 0x002fe200078e02ac */
[----:B------:R-:W-:Y:S01]  /*4150*/  CS2R R140, SRZ ;  /* 0x00000000008c7805 */ /* 0x000fe2000001ff00 */
[----:B------:R1:W-:Y:S02]  /*4160*/  STL.64 [R1+0x130], R122 ;  /* 0x0001307a01007387 */ /* 0x0003e40000100a00 */
[----:B------:R-:W-:Y:S02]  /*4170*/  IMAD R159, R159, UR8, RZ ;  /* 0x000000089f9f7c24 */ /* 0x000fe4000f8e02ff */
[----:B------:R3:W-:Y:S01]  /*4180*/  STL.64 [R1+0x120], R138 ;  /* 0x0001208a01007387 */ /* 0x0007e20000100a00 */
[----:B------:R-:W-:-:S02]  /*4190*/  IMAD R155, R155, UR8, RZ ;  /* 0x000000089b9b7c24 */ /* 0x000fc4000f8e02ff */
[----:B------:R-:W-:Y:S02]  /*41a0*/  IMAD R49, R49, UR8, RZ ;  /* 0x0000000831317c24 */ /* 0x000fe4000f8e02ff */
[----:B0-----:R-:W-:-:S04]  /*41b0*/  IMAD.WIDE R136, R119, 0x2, R172 ;  /* 0x0000000277887825 */ /* 0x001fc800078e02ac */
[--C-:B-1----:R-:W-:Y:S01]  /*41c0*/  IMAD.WIDE R122, R117, 0x2, R172.reuse ;  /* 0x00000002757a7825 */ /* 0x102fe200078e02ac */
[----:B------:R0:W-:Y:S03]  /*41d0*/  STL.64 [R1+0x110], R136 ;  /* 0x0001108801007387 */ /* 0x0001e60000100a00 */
[----:B---3--:R-:W-:Y:S01]  /*41e0*/  IMAD.WIDE R138, R115, 0x2, R172 ;  /* 0x00000002738a7825 */ /* 0x008fe200078e02ac */
[----:B------:R1:W-:Y:S03]  /*41f0*/  STL.64 [R1+0x100], R122 ;  /* 0x0001007a01007387 */ /* 0x0003e60000100a00 */
[----:B------:R-:W-:Y:S01]  /*4200*/  IMAD R51, R51, UR8, RZ ;  /* 0x0000000833337c24 */ /* 0x000fe2000f8e02ff */
[----:B------:R3:W-:Y:S01]  /*4210*/  STL.64 [R1+0xf0], R138 ;  /* 0x0000f08a01007387 */ /* 0x0007e20000100a00 */
[----:B------:R-:W-:-:S02]  /*4220*/  IMAD R53, R53, UR8, RZ ;  /* 0x0000000835357c24 */ /* 0x000fc4000f8e02ff */
[----:B------:R-:W-:Y:S02]  /*4230*/  IMAD R55, R55, UR8, RZ ;  /* 0x0000000837377c24 */ /* 0x000fe4000f8e02ff */
[----:B0-----:R-:W-:Y:S01]  /*4240*/  IMAD.WIDE R136, R113, 0x2, R172 ;  /* 0x0000000271887825 */ /* 0x001fe200078e02ac */
[----:B------:R-:W-:-:S03]  /*4250*/  LOP3.LUT R113, R120, 0x4, RZ, 0xc0, !PT ;  /* 0x0000000478717812 */ /* 0x000fc600078ec0ff */
[--C-:B-1----:R-:W-:Y:S01]  /*4260*/  IMAD.WIDE R122, R111, 0x2, R172.reuse ;  /* 0x000000026f7a7825 */ /* 0x102fe200078e02ac */
[----:B------:R0:W-:Y:S03]  /*4270*/  STL.64 [R1+0xe0], R136 ;  /* 0x0000e08801007387 */ /* 0x0001e60000100a00 */
[----:B---3--:R-:W-:Y:S01]  /*4280*/  IMAD.WIDE R138, R107, 0x2, R172 ;  /* 0x000000026b8a7825 */ /* 0x008fe200078e02ac */
[----:B------:R1:W-:Y:S03]  /*4290*/  STL.64 [R1+0xd0], R122 ;  /* 0x0000d07a01007387 */ /* 0x0003e60000100a00 */
[----:B------:R-:W-:Y:S02]  /*42a0*/  IMAD R57, R57, UR8, RZ ;  /* 0x0000000839397c24 */ /* 0x000fe4000f8e02ff */
[----:B------:R-:W-:-:S02]  /*42b0*/  IMAD R59, R59, UR8, RZ ;  /* 0x000000083b3b7c24 */ /* 0x000fc4000f8e02ff */
[----:B------:R-:W-:Y:S02]  /*42c0*/  IMAD R61, R61, UR8, RZ ;  /* 0x000000083d3d7c24 */ /* 0x000fe4000f8e02ff */
[----:B0-----:R-:W-:-:S04]  /*42d0*/  IMAD.WIDE R136, R106, 0x2, R172 ;  /* 0x000000026a887825 */ /* 0x001fc800078e02ac */
[----:B-1----:R-:W-:-:S04]  /*42e0*/  IMAD.WIDE R122, R109, 0x2, R172 ;  /* 0x000000026d7a7825 */ /* 0x002fc800078e02ac */
[----:B------:R-:W-:Y:S01]  /*42f0*/  IMAD.WIDE R106, R104, 0x2, R172 ;  /* 0x00000002686a7825 */ /* 0x000fe200078e02ac */
[----:B------:R0:W-:Y:S03]  /*4300*/  STL.64 [R1+0xc0], R122 ;  /* 0x0000c07a01007387 */ /* 0x0001e60000100a00 */
[----:B------:R-:W-:Y:S01]  /*4310*/  IMAD R63, R63, UR8, RZ ;  /* 0x000000083f3f7c24 */ /* 0x000fe2000f8e02ff */
[----:B------:R1:W-:Y:S01]  /*4320*/  STL.64 [R1+0xb0], R138 ;  /* 0x0000b08a01007387 */ /* 0x0003e20000100a00 */
[----:B------:R-:W-:Y:S02]  /*4330*/  IMAD R65, R65, UR8, RZ ;  /* 0x0000000841417c24 */ /* 0x000fe4000f8e02ff */
[----:B------:R-:W-:Y:S01]  /*4340*/  IMAD R67, R67, UR8, RZ ;  /* 0x0000000843437c24 */ /* 0x000fe2000f8e02ff */
[----:B------:R3:W-:Y:S01]  /*4350*/  STL.64 [R1+0xa0], R136 ;  /* 0x0000a08801007387 */ /* 0x0007e20000100a00 */
[----:B------:R-:W-:-:S02]  /*4360*/  IMAD R69, R69, UR8, RZ ;  /* 0x0000000845457c24 */ /* 0x000fc4000f8e02ff */
[----:B------:R-:W-:Y:S02]  /*4370*/  IMAD R71, R71, UR8, RZ ;  /* 0x0000000847477c24 */ /* 0x000fe4000f8e02ff */
[----:B0-----:R-:W-:Y:S01]  /*4380*/  IMAD.WIDE R122, R105, 0x2, R172 ;  /* 0x00000002697a7825 */ /* 0x001fe200078e02ac */
[----:B-1----:R-:W-:-:S03]  /*4390*/  CS2R R138, SRZ ;  /* 0x00000000008a7805 */ /* 0x002fc6000001ff00 */
[--C-:B------:R-:W-:Y:S01]  /*43a0*/  IMAD.WIDE R104, R103, 0x2, R172.reuse ;  /* 0x0000000267687825 */ /* 0x100fe200078e02ac */
[----:B------:R0:W-:Y:S01]  /*43b0*/  STL.64 [R1+0x90], R122 ;  /* 0x0000907a01007387 */ /* 0x0001e20000100a00 */
[----:B---3--:R-:W-:Y:S02]  /*43c0*/  CS2R R136, SRZ ;  /* 0x0000000000887805 */ /* 0x008fe4000001ff00 */
[----:B------:R-:W-:Y:S01]  /*43d0*/  IMAD.WIDE R102, R102, 0x2, R172 ;  /* 0x0000000266667825 */ /* 0x000fe200078e02ac */
[----:B------:R1:W-:Y:S03]  /*43e0*/  STL.64 [R1+0x80], R106 ;  /* 0x0000806a01007387 */ /* 0x0003e60000100a00 */
[----:B------:R-:W-:Y:S01]  /*43f0*/  IMAD R73, R73, UR8, RZ ;  /* 0x0000000849497c24 */ /* 0x000fe2000f8e02ff */
[----:B------:R3:W-:Y:S01]  /*4400*/  STL.64 [R1+0x70], R104 ;  /* 0x0000706801007387 */ /* 0x0007e20000100a00 */
[----:B------:R-:W-:-:S02]  /*4410*/  IMAD R75, R75, UR8, RZ ;  /* 0x000000084b4b7c24 */ /* 0x000fc4000f8e02ff */
[----:B------:R-:W-:Y:S01]  /*4420*/  IMAD R77, R77, UR8, RZ ;  /* 0x000000084d4d7c24 */ /* 0x000fe2000f8e02ff */
[----:B------:R2:W-:Y:S01]  /*4430*/  STL.64 [R1+0x60], R102 ;  /* 0x0000606601007387 */ /* 0x0005e20000100a00 */
[----:B------:R-:W-:Y:S01]  /*4440*/  IMAD R79, R79, UR8, RZ ;  /* 0x000000084f4f7c24 */ /* 0x000fe2000f8e02ff */
[----:B0-----:R-:W-:Y:S01]  /*4450*/  CS2R R122, SRZ ;  /* 0x00000000007a7805 */ /* 0x001fe2000001ff00 */
[----:B------:R-:W-:Y:S02]  /*4460*/  IMAD R81, R81, UR8, RZ ;  /* 0x0000000851517c24 */ /* 0x000fe4000f8e02ff */
[----:B-1----:R-:W-:-:S04]  /*4470*/  IMAD.WIDE R106, R101, 0x2, R172 ;  /* 0x00000002656a7825 */ /* 0x002fc800078e02ac */
[--C-:B---3--:R-:W-:Y:S01]  /*4480*/  IMAD.WIDE R104, R100, 0x2, R172.reuse ;  /* 0x0000000264687825 */ /* 0x108fe200078e02ac */
[----:B------:R0:W-:Y:S03]  /*4490*/  STL.64 [R1+0x50], R106 ;  /* 0x0000506a01007387 */ /* 0x0001e60000100a00 */
[----:B--2---:R-:W-:Y:S01]  /*44a0*/  IMAD.WIDE R102, R99, 0x2, R172 ;  /* 0x0000000263667825 */ /* 0x004fe200078e02ac */
[----:B------:R1:W-:Y:S03]  /*44b0*/  STL.64 [R1+0x40], R104 ;  /* 0x0000406801007387 */ /* 0x0003e60000100a00 */
[----:B------:R-:W-:Y:S01]  /*44c0*/  IMAD R83, R83, UR8, RZ ;  /* 0x0000000853537c24 */ /* 0x000fe2000f8e02ff */
[----:B------:R2:W-:Y:S01]  /*44d0*/  STL.64 [R1+0x30], R102 ;  /* 0x0000306601007387 */ /* 0x0005e20000100a00 */
[----:B------:R-:W-:-:S02]  /*44e0*/  IMAD R85, R85, UR8, RZ ;  /* 0x0000000855557c24 */ /* 0x000fc4000f8e02ff */
[----:B------:R-:W-:Y:S01]  /*44f0*/  IMAD R87, R87, UR8, RZ ;  /* 0x0000000857577c24 */ /* 0x000fe2000f8e02ff */
[C---:B0-----:R-:W-:Y:S01]  /*4500*/  LOP3.LUT R107, R170.reuse, 0x5c, RZ, 0xfc, !PT ;  /* 0x0000005caa6b7812 */ /* 0x041fe200078efcff */
[----:B------:R-:W-:Y:S01]  /*4510*/  IMAD R89, R89, UR8, RZ ;  /* 0x0000000859597c24 */ /* 0x000fe2000f8e02ff */
[C---:B------:R-:W-:Y:S01]  /*4520*/  LOP3.LUT R106, R170.reuse, 0x58, RZ, 0xfc, !PT ;  /* 0x00000058aa6a7812 */ /* 0x040fe200078efcff */
[----:B------:R-:W-:Y:S01]  /*4530*/  IMAD R91, R91, UR8, RZ ;  /* 0x000000085b5b7c24 */ /* 0x000fe2000f8e02ff */
[C---:B-1----:R-:W-:Y:S01]  /*4540*/  LOP3.LUT R104, R170.reuse, 0x50, RZ, 0xfc, !PT ;  /* 0x00000050aa687812 */ /* 0x042fe200078efcff */
[----:B------:R-:W-:Y:S01]  /*4550*/  IMAD R93, R93, UR8, RZ ;  /* 0x000000085d5d7c24 */ /* 0x000fe2000f8e02ff */
[----:B------:R-:W-:Y:S01]  /*4560*/  LOP3.LUT R105, R170, 0x54, RZ, 0xfc, !PT ;  /* 0x00000054aa697812 */ /* 0x000fe200078efcff */
[----:B------:R-:W-:Y:S01]  /*4570*/  IMAD R248, R248, UR8, RZ ;  /* 0x00000008f8f87c24 */ /* 0x000fe2000f8e02ff */
[----:B--2---:R-:W-:Y:S01]  /*4580*/  LOP3.LUT R102, R170, 0x48, RZ, 0xfc, !PT ;  /* 0x00000048aa667812 */ /* 0x004fe200078efcff */
[----:B------:R-:W-:Y:S01]  /*4590*/  IMAD R244, R244, UR8, RZ ;  /* 0x00000008f4f47c24 */ /* 0x000fe2000f8e02ff */
[----:B------:R-:W-:Y:S01]  /*45a0*/  LOP3.LUT R103, R170, 0x4c, RZ, 0xfc, !PT ;  /* 0x0000004caa677812 */ /* 0x000fe200078efcff */
[----:B------:R-:W-:-:S02]  /*45b0*/  IMAD R240, R240, UR8, RZ ;  /* 0x00000008f0f07c24 */ /* 0x000fc4000f8e02ff */
[----:B------:R-:W-:Y:S02]  /*45c0*/  IMAD R234, R234, UR8, RZ ;  /* 0x00000008eaea7c24 */ /* 0x000fe4000f8e02ff */
[----:B------:R-:W-:Y:S02]  /*45d0*/  IMAD R230, R230, UR8, RZ ;  /* 0x00000008e6e67c24 */ /* 0x000fe4000f8e02ff */
[----:B------:R-:W-:Y:S02]  /*45e0*/  IMAD R226, R226, UR8, RZ ;  /* 0x00000008e2e27c24 */ /* 0x000fe4000f8e02ff */
[----:B------:R-:W-:Y:S02]  /*45f0*/  IMAD R222, R222, UR8, RZ ;  /* 0x00000008dede7c24 */ /* 0x000fe4000f8e02ff */
[----:B------:R-:W-:Y:S02]  /*4600*/  IMAD R192, R192, UR8, RZ ;  /* 0x00000008c0c07c24 */ /* 0x000fe4000f8e02ff */
[----:B------:R-:W-:-:S02]  /*4610*/  IMAD R188, R188, UR8, RZ ;  /* 0x00000008bcbc7c24 */ /* 0x000fc4000f8e02ff */
[----:B------:R-:W-:Y:S02]  /*4620*/  IMAD R184, R184, UR8, RZ ;  /* 0x00000008b8b87c24 */ /* 0x000fe4000f8e02ff */
[----:B------:R-:W-:Y:S02]  /*4630*/  IMAD R180, R180, UR8, RZ ;  /* 0x00000008b4b47c24 */ /* 0x000fe4000f8e02ff */
[----:B------:R-:W-:Y:S02]  /*4640*/  IMAD R176, R176, UR8, RZ ;  /* 0x00000008b0b07c24 */ /* 0x000fe4000f8e02ff */
[----:B------:R-:W-:-:S04]  /*4650*/  IMAD.WIDE R100, R98, 0x2, R172 ;  /* 0x0000000262647825 */ /* 0x000fc800078e02ac */
[--C-:B------:R-:W-:Y:S01]  /*4660*/  IMAD.WIDE R98, R97, 0x2, R172.reuse ;  /* 0x0000000261627825 */ /* 0x100fe200078e02ac */
[----:B------:R0:W-:Y:S03]  /*4670*/  STL.64 [R1+0x20], R100 ;  /* 0x0000206401007387 */ /* 0x0001e60000100a00 */
[----:B------:R-:W-:Y:S01]  /*4680*/  IMAD R0, R0, UR8, RZ ;  /* 0x0000000800007c24 */ /* 0x000fe2000f8e02ff */
[----:B------:R1:W-:Y:S01]  /*4690*/  STL.64 [R1+0x10], R98 ;  /* 0x0000106201007387 */ /* 0x0003e20000100a00 */
[----:B------:R-:W-:-:S04]  /*46a0*/  IMAD.WIDE R96, R96, 0x2, R172 ;  /* 0x0000000260607825 */ /* 0x000fc800078e02ac */
[--C-:B------:R-:W-:Y:S01]  /*46b0*/  IMAD.WIDE R164, R163, 0x2, R174.reuse ;  /* 0x00000002a3a47825 */ /* 0x100fe200078e02ae */
[----:B------:R2:W-:Y:S01]  /*46c0*/  STL.64 [R1], R96 ;  /* 0x0000006001007387 */ /* 0x0005e20000100a00 */
[C---:B0-----:R-:W-:Y:S02]  /*46d0*/  LOP3.LUT R101, R170.reuse, 0x44, RZ, 0xfc, !PT ;  /* 0x00000044aa657812 */ /* 0x041fe400078efcff */
[--C-:B------:R-:W-:Y:S01]  /*46e0*/  IMAD.WIDE R160, R159, 0x2, R174.reuse ;  /* 0x000000029fa07825 */ /* 0x100fe200078e02ae */
[----:B------:R-:W-:Y:S01]  /*46f0*/  STL [R1+0x18c], R113 ;  /* 0x00018c7101007387 */ /* 0x000fe20000100800 */
[C---:B------:R-:W-:Y:S02]  /*4700*/  LOP3.LUT R100, R170.reuse, 0x40, RZ, 0xfc, !PT ;  /* 0x00000040aa647812 */ /* 0x040fe400078efcff */
[--C-:B------:R-:W-:Y:S01]  /*4710*/  IMAD.WIDE R156, R155, 0x2, R174.reuse ;  /* 0x000000029b9c7825 */ /* 0x100fe200078e02ae */
[C---:B-1----:R-:W-:Y:S02]  /*4720*/  LOP3.LUT R99, R170.reuse, 0x68, RZ, 0xfc, !PT ;  /* 0x00000068aa637812 */ /* 0x042fe400078efcff */
[C---:B------:R-:W-:Y:S01]  /*4730*/  LOP3.LUT R98, R170.reuse, 0x6c, RZ, 0xfc, !PT ;  /* 0x0000006caa627812 */ /* 0x040fe200078efcff */
[----:B------:R-:W-:Y:S01]  /*4740*/  IMAD.WIDE R152, R49, 0x2, R174 ;  /* 0x0000000231987825 */ /* 0x000fe200078e02ae */
[----:B--2---:R-:W-:-:S02]  /*4750*/  LOP3.LUT R96, R170, 0x74, RZ, 0xfc, !PT ;  /* 0x00000074aa607812 */ /* 0x004fc400078efcff */
[----:B------:R-:W-:Y:S01]  /*4760*/  LOP3.LUT R97, R170, 0x70, RZ, 0xfc, !PT ;  /* 0x00000070aa617812 */ /* 0x000fe200078efcff */
[----:B------:R-:W-:-:S04]  /*4770*/  IMAD.WIDE R2, R51, 0x2, R174 ;  /* 0x0000000233027825 */ /* 0x000fc800078e02ae */
        /* <DEDUP_REMOVED lines=73> */
[----:B------:R-:W-:Y:S02]  /*4c10*/  IMAD.SHL.U32 R111, R120, 0x10, RZ ;  /* 0x00000010786f7824 */ /* 0x000fe400078e00ff */
[----:B------:R-:W-:-:S03]  /*4c20*/  IMAD.WIDE R174, R0, 0x2, R174 ;  /* 0x0000000200ae7825 */ /* 0x000fc600078e02ae */
[----:B------:R-:W-:Y:S01]  /*4c30*/  STL [R1+0x188], R111 ;  /* 0x0001886f01007387 */ /* 0x000fe20000100800 */
[----:B------:R-:W-:Y:S01]  /*4c40*/  IMAD.WIDE R172, R0, 0x2, R172 ;  /* 0x0000000200ac7825 */ /* 0x000fe200078e02ac */
[----:B------:R-:W-:-:S03]  /*4c50*/  LOP3.LUT R0, R170, 0x78, RZ, 0xfc, !PT ;  /* 0x00000078aa007812 */ /* 0x000fc600078efcff */
[----:B------:R-:W-:Y:S01]  /*4c60*/  IMAD.SHL.U32 R109, R120, 0x40, RZ ;  /* 0x00000040786d7824 */ /* 0x000fe200078e00ff */
[----:B------:R-:W-:Y:S01]  /*4c70*/  CS2R R120, SRZ ;  /* 0x0000000000787805 */ /* 0x000fe2000001ff00 */
[----:B-----5:R-:W-:Y:S01]  /*4c80*/  IMAD R95, R95, UR11, RZ ;  /* 0x0000000b5f5f7c24 */ /* 0x020fe2000f8e02ff */
[----:B------:R-:W0:Y:S01]  /*4c90*/  LDCU UR11, c[0x0][0x3ac] ;  /* 0x00007580ff0b77ac */ /* 0x000e220008000800 */
[----:B----4-:R-:W-:Y:S01]  /*4ca0*/  IMAD R97, R97, UR9, RZ ;  /* 0x0000000961617c24 */ /* 0x010fe2000f8e02ff */
[----:B------:R1:W-:Y:S01]  /*4cb0*/  STL [R1+0x184], R109 ;  /* 0x0001846d01007387 */ /* 0x0003e20000100800 */
[----:B------:R-:W-:Y:S01]  /*4cc0*/  IMAD R97, R106, UR9, RZ ;  /* 0x000000096a617c24 */ /* 0x000fe2000f8e02ff */
[----:B------:R-:W-:Y:S01]  /*4cd0*/  LEA R94, P0, R95, UR14, 0x1 ;  /* 0x0000000e5f5e7c11 */ /* 0x000fe2000f8008ff */
[----:B------:R-:W-:Y:S02]  /*4ce0*/  IMAD R97, R103, UR9, RZ ;  /* 0x0000000967617c24 */ /* 0x000fe4000f8e02ff */
[----:B------:R-:W-:Y:S01]  /*4cf0*/  IMAD R97, R100, UR9, RZ ;  /* 0x0000000964617c24 */ /* 0x000fe2000f8e02ff */
[----:B------:R-:W-:Y:S01]  /*4d00*/  LEA.HI.X.SX32 R95, R95, UR15, 0x1, P0 ;  /* 0x0000000f5f5f7c11 */ /* 0x000fe200080f0eff */
[----:B------:R-:W-:-:S02]  /*4d10*/  IMAD R97, R133, UR9, RZ ;  /* 0x0000000985617c24 */ /* 0x000fc4000f8e02ff */
[----:B------:R-:W-:Y:S02]  /*4d20*/  IMAD R97, R128, UR9, RZ ;  /* 0x0000000980617c24 */ /* 0x000fe4000f8e02ff */
[----:B-1----:R-:W-:Y:S02]  /*4d30*/  IMAD R109, R0, UR9, RZ ;  /* 0x00000009006d7c24 */ /* 0x002fe4000f8e02ff */
[----:B------:R-:W-:Y:S02]  /*4d40*/  IMAD R0, R96, UR9, RZ ;  /* 0x0000000960007c24 */ /* 0x000fe4000f8e02ff */
[----:B------:R-:W-:Y:S02]  /*4d50*/  IMAD R0, R99, UR9, RZ ;  /* 0x0000000963007c24 */ /* 0x000fe4000f8e02ff */
[----:B------:R-:W-:Y:S02]  /*4d60*/  IMAD R96, R98, UR9, RZ ;  /* 0x0000000962607c24 */ /* 0x000fe4000f8e02ff */
        /* <DEDUP_REMOVED lines=18> */
[----:B0-----:R-:W-:-:S07]  /*4e90*/  IMAD R0, R108, UR9, RZ ;  /* 0x000000096c007c24 */ /* 0x001fce000f8e02ff */
.L_x_2:
[----:B------:R-:W0:Y:S01]  /*4ea0*/  LDCU UR6, c[0x0][0x3a8] ;  /* 0x00007500ff0677ac */ /* 0x000e220008000800 */
[C---:B------:R-:W-:Y:S01]  /*4eb0*/  LOP3.LUT R98, R170.reuse, 0x4, RZ, 0xfc, !PT ;  /* 0x00000004aa627812 */ /* 0x040fe200078efcff */
[----:B------:R-:W-:Y:S01]  /*4ec0*/  STL.64 [R1+0x1b0], R138 ;  /* 0x0001b08a01007387 */ /* 0x000fe20000100a00 */
[C---:B------:R-:W-:Y:S01]  /*4ed0*/  LOP3.LUT R100, R170.reuse, 0x10, RZ, 0xfc, !PT ;  /* 0x00000010aa647812 */ /* 0x040fe200078efcff */
[----:B------:R-:W1:Y:S01]  /*4ee0*/  LDCU UR8, c[0x0][0x3a8] ;  /* 0x00007500ff0877ac */ /* 0x000e620008000800 */
[C---:B------:R-:W-:Y:S01]  /*4ef0*/  LOP3.LUT R96, R170.reuse, 0x60, RZ, 0xfc, !PT ;  /* 0x00000060aa607812 */ /* 0x040fe200078efcff */
[----:B------:R-:W-:Y:S01]  /*4f00*/  STL.64 [R1+0x1a8], R120 ;  /* 0x0001a87801007387 */ /* 0x000fe20000100a00 */
[C---:B------:R-:W-:Y:S01]  /*4f10*/  ISETP.GE.AND P2, PT, R170.reuse, UR10, PT ;  /* 0x0000000aaa007c0c */ /* 0x040fe2000bf46270 */
[----:B------:R-:W2:Y:S01]  /*4f20*/  LDCU UR9, c[0x0][0x3a8] ;  /* 0x00007500ff0977ac */ /* 0x000ea20008000800 */
[----:B------:R-:W-:Y:S01]  /*4f30*/  LOP3.LUT R97, R170, 0x4, RZ, 0xfc, !PT ;  /* 0x00000004aa617812 */ /* 0x000fe200078efcff */
[----:B------:R3:W-:Y:S01]  /*4f40*/  STL.64 [R1+0x1a0], R122 ;  /* 0x0001a07a01007387 */ /* 0x0007e20000100a00 */
[----:B------:R-:W-:-:S02]  /*4f50*/  PRMT R171, RZ, 0x7610, R171 ;  /* 0x00007610ffab7816 */ /* 0x000fc400000000ab */
[C---:B------:R-:W-:Y:S01]  /*4f60*/  LOP3.LUT R102, R170.reuse, 0x8, RZ, 0xfc, !PT ;  /* 0x00000008aa667812 */ /* 0x040fe200078efcff */
[----:B------:R4:W-:Y:S01]  /*4f70*/  STL.64 [R1+0x198], R148 ;  /* 0x0001989401007387 */ /* 0x0009e20000100a00 */
[----:B------:R-:W-:Y:S02]  /*4f80*/  LOP3.LUT R101, R170, 0xc, RZ, 0xfc, !PT ;  /* 0x0000000caa657812 */ /* 0x000fe400078efcff */
[----:B------:R-:W-:Y:S01]  /*4f90*/  PRMT R119, RZ, 0x7610, R119 ;  /* 0x00007610ff777816 */ /* 0x000fe20000000077 */
[----:B0-----:R-:W-:Y:S01]  /*4fa0*/  IMAD R98, R98, UR6, RZ ;  /* 0x0000000662627c24 */ /* 0x001fe2000f8e02ff */
[----:B------:R-:W0:Y:S01]  /*4fb0*/  LDCU UR6, c[0x0][0x3a8] ;  /* 0x00007500ff0677ac */ /* 0x000e220008000800 */
[----:B------:R-:W-:Y:S01]  /*4fc0*/  ISETP.GE.AND P4, PT, R100, UR10, PT ;  /* 0x0000000a64007c0c */ /* 0x000fe2000bf86270 */
[----:B------:R5:W-:Y:S01]  /*4fd0*/  STL.64 [R1+0x190], R150 ;  /* 0x0001909601007387 */ /* 0x000be20000100a00 */
[----:B------:R-:W-:Y:S01]  /*4fe0*/  LOP3.LUT R100, R170, 0x8, RZ, 0xfc, !PT ;  /* 0x00000008aa647812 */ /* 0x000fe200078efcff */
[----:B------:R-:W-:Y:S01]  /*4ff0*/  IMAD.WIDE R98, R98, 0x2, R94 ;  /* 0x0000000262627825 */ /* 0x000fe200078e025e */
[----:B------:R-:W-:Y:S01]  /*5000*/  ISETP.GE.AND P0, PT, R96, UR10, PT ;  /* 0x0000000a60007c0c */ /* 0x000fe2000bf06270 */
[----:B---3--:R-:W3:Y:S01]  /*5010*/  LDL.64 R122, [R1+0x170] ;  /* 0x00017000017a7983 */ /* 0x008ee20000100a00 */
[----:B------:R-:W-:Y:S01]  /*5020*/  ISETP.GE.AND P3, PT, R97, UR10, PT ;  /* 0x0000000a61007c0c */ /* 0x000fe2000bf66270 */
[----:B------:R-:W-:Y:S01]  /*5030*/  IMAD R96, R170, UR16, RZ ;  /* 0x00000010aa607c24 */ /* 0x000fe2000f8e02ff */
[----:B------:R-:W-:-:S02]  /*5040*/  ISETP.GE.AND P5, PT, R102, UR10, PT ;  /* 0x0000000a66007c0c */ /* 0x000fc4000bfa6270 */
[----:B------:R-:W-:Y:S01]  /*5050*/  PRMT R145, RZ, 0x7610, R145 ;  /* 0x00007610ff917816 */ /* 0x000fe20000000091 */
[----:B------:R-:W-:Y:S01]  /*5060*/  IMAD.WIDE R96, R96, 0x2, R94 ;  /* 0x0000000260607825 */ /* 0x000fe200078e025e */
[----:B------:R-:W-:Y:S02]  /*5070*/  ISETP.GE.AND P6, PT, R101, UR10, PT ;  /* 0x0000000a65007c0c */ /* 0x000fe4000bfc6270 */
[C---:B------:R-:W-:Y:S02]  /*5080*/  LOP3.LUT R103, R170.reuse, 0x18, RZ, 0xfc, !PT ;  /* 0x00000018aa677812 */ /* 0x040fe400078efcff */
[----:B------:R-:W-:Y:S01]  /*5090*/  LOP3.LUT R104, R170, 0x18, RZ, 0xfc, !PT ;  /* 0x00000018aa687812 */ /* 0x000fe200078efcff */
[----:B0-----:R-:W-:Y:S01]  /*50a0*/  IMAD R100, R100, UR6, RZ ;  /* 0x0000000664647c24 */ /* 0x001fe2000f8e02ff */
[----:B------:R-:W0:Y:S01]  /*50b0*/  LDCU UR6, c[0x0][0x3a8] ;  /* 0x00007500ff0677ac */ /* 0x000e220008000800 */
[----:B------:R1:W3:Y:S01]  /*50c0*/  @!P2 LDG.E.U16 R171, desc[UR12][R96.64] ;  /* 0x0000000c60aba981 */ /* 0x0002e2000c1e1500 */
[----:B------:R-:W-:-:S03]  /*50d0*/  LOP3.LUT R0, R170, 0x64, RZ, 0xfc, !PT ;  /* 0x00000064aa007812 */ /* 0x000fc600078efcff */
[----:B------:R-:W3:Y:S01]  /*50e0*/  @!P3 LDG.E.U16 R119, desc[UR12][R98.64] ;  /* 0x0000000c6277b981 */ /* 0x000ee2000c1e1500 */
[----:B------:R-:W-:Y:S02]  /*50f0*/  PRMT R134, RZ, 0x7610, R134 ;  /* 0x00007610ff867816 */ /* 0x000fe40000000086 */
[----:B------:R-:W-:Y:S02]  /*5100*/  PRMT R135, RZ, 0x7610, R135 ;  /* 0x00007610ff877816 */ /* 0x000fe40000000087 */
[----:B------:R-:W-:Y:S01]  /*5110*/  PRMT R127, RZ, 0x7610, R127 ;  /* 0x00007610ff7f7816 */ /* 0x000fe2000000007f */
[----:B-1----:R-:W-:Y:S01]  /*5120*/  IMAD.WIDE R96, R100, 0x2, R94 ;  /* 0x0000000264607825 */ /* 0x002fe200078e025e */
[----:B------:R-:W-:Y:S02]  /*5130*/  LOP3.LUT R100, R170, 0x10, RZ, 0xfc, !PT ;  /* 0x00000010aa647812 */ /* 0x000fe400078efcff */
[----:B------:R-:W-:Y:S02]  /*5140*/  PRMT R133, RZ, 0x7610, R133 ;  /* 0x00007610ff857816 */ /* 0x000fe40000000085 */
[----:B------:R-:W-:Y:S01]  /*5150*/  PRMT R116, RZ, 0x7610, R116 ;  /* 0x00007610ff747816 */ /* 0x000fe20000000074 */
[----:B------:R1:W3:Y:S01]  /*5160*/  @!P5 LDG.E.U16 R145, desc[UR12][R96.64] ;  /* 0x0000000c6091d981 */ /* 0x0002e2000c1e1500 */
[----:B0-----:R-:W-:Y:S01]  /*5170*/  IMAD R100, R100, UR6, RZ ;  /* 0x0000000664647c24 */ /* 0x001fe2000f8e02ff */
[----:B------:R-:W0:Y:S01]  /*5180*/  LDCU UR6, c[0x0][0x3a8] ;  /* 0x00007500ff0677ac */ /* 0x000e220008000800 */
[----:B------:R-:W-:-:S02]  /*5190*/  LOP3.LUT R101, R170, 0x14, RZ, 0xfc, !PT ;  /* 0x00000014aa657812 */ /* 0x000fc400078efcff */
[----:B------:R-:W-:Y:S02]  /*51a0*/  PRMT R126, RZ, 0x7610, R126 ;  /* 0x00007610ff7e7816 */ /* 0x000fe4000000007e */
[----:B------:R-:W-:Y:S02]  /*51b0*/  PRMT R125, RZ, 0x7610, R125 ;  /* 0x00007610ff7d7816 */ /* 0x000fe4000000007d */
[----:B------:R-:W-:Y:S02]  /*51c0*/  PRMT R195, RZ, 0x7610, R195 ;  /* 0x00007610ffc37816 */ /* 0x000fe400000000c3 */
[----:B------:R-:W-:Y:S02]  /*51d0*/  PRMT R194, RZ, 0x7610, R194 ;  /* 0x00007610ffc27816 */ /* 0x000fe400000000c2 */
[----:B------:R-:W-:Y:S02]  /*51e0*/  PRMT R114, RZ, 0x7610, R114 ;  /* 0x00007610ff727816 */ /* 0x000fe40000000072 */
[----:B------:R-:W-:-:S02]  /*51f0*/  LOP3.LUT R105, R170, 0x4c, RZ, 0xfc, !PT ;  /* 0x0000004caa697812 */ /* 0x000fc400078efcff */
[----:B------:R-:W-:Y:S02]  /*5200*/  PRMT R115, RZ, 0x7610, R115 ;  /* 0x00007610ff737816 */ /* 0x000fe40000000073 */
[----:B------:R-:W-:Y:S02]  /*5210*/  PRMT R200, RZ, 0x7610, R200 ;  /* 0x00007610ffc87816 */ /* 0x000fe400000000c8 */
[----:B------:R-:W-:Y:S02]  /*5220*/  PRMT R109, RZ, 0x7610, R109 ;  /* 0x00007610ff6d7816 */ /* 0x000fe4000000006d */
[C---:B------:R-:W-:Y:S02]  /*5230*/  LOP3.LUT R106, R170.reuse, 0x48, RZ, 0xfc, !PT ;  /* 0x00000048aa6a7812 */ /* 0x040fe400078efcff */
[----:B------:R-:W-:Y:S02]  /*5240*/  PRMT R217, RZ, 0x7610, R217 ;  /* 0x00007610ffd97816 */ /* 0x000fe400000000d9 */
[----:B------:R-:W-:Y:S01]  /*5250*/  PRMT R210, RZ, 0x7610, R210 ;  /* 0x00007610ffd27816 */ /* 0x000fe200000000d2 */
[----:B----4-:R-:W4:Y:S01]  /*5260*/  S2R R148, SR_TID.X ;  /* 0x0000000000947919 */ /* 0x010f220000002100 */
[----:B------:R-:W-:-:S02]  /*5270*/  LOP3.LUT R102, R170, 0x1c, RZ, 0xfc, !PT ;  /* 0x0000001caa667812 */ /* 0x000fc400078efcff */
[----:B------:R-:W-:Y:S01]  /*5280*/  ISETP.GE.AND P3, PT, R101, UR10, PT ;  /* 0x0000000a65007c0c */ /* 0x000fe2000bf66270 */
[----:B------:R-:W3:Y:S01]  /*5290*/  LDL.64 R138, [R1+0xb0] ;  /* 0x0000b000018a7983 */ /* 0x000ee20000100a00 */
[----:B------:R-:W-:Y:S02]  /*52a0*/  ISETP.GE.AND P5, PT, R102, UR10, PT ;  /* 0x0000000a66007c0c */ /* 0x000fe4000bfa6270 */
[C---:B------:R-:W-:Y:S01]  /*52b0*/  LOP3.LUT R101, R170.reuse, 0xc, RZ, 0xfc, !PT ;  /* 0x0000000caa657812 */ /* 0x040fe200078efcff */
[----:B-----5:R-:W5:Y:S01]  /*52c0*/  LDL.64 R150, [R1+0xb8] ;  /* 0x0000b80001967983 */ /* 0x020f620000100a00 */
[----:B------:R-:W-:Y:S02]  /*52d0*/  LOP3.LUT R102, R170, 0x14, RZ, 0xfc, !PT ;  /* 0x00000014aa667812 */ /* 0x000fe400078efcff */
[----:B------:R-:W-:Y:S01]  /*52e0*/  ISETP.GE.AND P2, PT, R103, UR10, PT ;  /* 0x0000000a67007c0c */ /* 0x000fe2000bf46270 */
[----:B------:R-:W-:Y:S01]  /*52f0*/  IMAD R101, R101, UR8, RZ ;  /* 0x0000000865657c24 */ /* 0x000fe2000f8e02ff */
[----:B------:R-:W2:Y:S01]  /*5300*/  LDCU UR8, c[0x0][0x3a8] ;  /* 0x00007500ff0877ac */ /* 0x000ea20008000800 */
[----:B0-----:R-:W-:Y:S01]  /*5310*/  IMAD R102, R102, UR6, RZ ;  /* 0x0000000666667c24 */ /* 0x001fe2000f8e02ff */
[----:B------:R-:W-:Y:S01]  /*5320*/  ISETP.GE.AND P1, PT, R0, UR10, PT ;  /* 0x0000000a00007c0c */ /* 0x000fe2000bf26270 */
[----:B------:R-:W0:Y:S02]  /*5330*/  LDCU UR6, c[0x0][0x3a8] ;  /* 0x00007500ff0677ac */ /* 0x000e240008000800 */
[----:B-1----:R-:W-:Y:S01]  /*5340*/  IMAD.WIDE R96, R102, 0x2, R94 ;  /* 0x0000000266607825 */ /* 0x002fe200078e025e */
[----:B------:R-:W-:-:S03]  /*5350*/  LOP3.LUT R102, R170, 0x1c, RZ, 0xfc, !PT ;  /* 0x0000001caa667812 */ /* 0x000fc600078efcff */
[----:B------:R-:W-:-:S04]  /*5360*/  IMAD.WIDE R98, R101, 0x2, R94 ;  /* 0x0000000265627825 */ /* 0x000fc800078e025e */
[----:B--2---:R-:W-:Y:S01]  /*5370*/  IMAD R104, R104, UR8, RZ ;  /* 0x0000000868687c24 */ /* 0x004fe2000f8e02ff */
[----:B------:R-:W1:Y:S01]  /*5380*/  LDCU UR8, c[0x0][0x3a8] ;  /* 0x00007500ff0877ac */ /* 0x000e620008000800 */
[--C-:B------:R-:W-:Y:S01]  /*5390*/  IMAD.WIDE R100, R100, 0x2, R94.reuse ;  /* 0x0000000264647825 */ /* 0x100fe200078e025e */
[----:B------:R2:W3:Y:S03]  /*53a0*/  @!P6 LDG.E.U16 R134, desc[UR12][R98.64] ;  /* 0x0000000c6286e981 */ /* 0x0004e6000c1e1500 */
[----:B0-----:R-:W-:Y:S01]  /*53b0*/  IMAD R102, R102, UR6, RZ ;  /* 0x0000000666667c24 */ /* 0x001fe2000f8e02ff */
[----:B------:R-:W0:Y:S01]  /*53c0*/  LDCU UR6, c[0x0][0x3a8] ;  /* 0x00007500ff0677ac */ /* 0x000e220008000800 */
[----:B------:R4:W3:Y:S01]  /*53d0*/  @!P4 LDG.E.U16 R135, desc[UR12][R100.64] ;  /* 0x0000000c6487c981 */ /* 0x0008e2000c1e1500 */
[C---:B------:R-:W-:Y:S02]  /*53e0*/  LOP3.LUT R0, R170.reuse, 0x24, RZ, 0xfc, !PT ;  /* 0x00000024aa007812 */ /* 0x040fe400078efcff */
[----:B------:R-:W-:Y:S01]  /*53f0*/  LOP3.LUT R103, R170, 0x20, RZ, 0xfc, !PT ;  /* 0x00000020aa677812 */ /* 0x000fe200078efcff */
[----:B------:R-:W3:Y:S01]  /*5400*/  @!P3 LDG.E.U16 R133, desc[UR12][R96.64] ;  /* 0x0000000c6085b981 */ /* 0x000ee2000c1e1500 */
[----:B--2---:R-:W-:-:S04]  /*5410*/  IMAD.WIDE R98, R104, 0x2, R94 ;  /* 0x0000000268627825 */ /* 0x004fc800078e025e */
[----:B----4-:R-:W-:Y:S01]  /*5420*/  IMAD.WIDE R100, R102, 0x2, R94 ;  /* 0x0000000266647825 */ /* 0x010fe200078e025e */
[----:B------:R-:W-:Y:S01]  /*5430*/  LOP3.LUT R102, R170, 0x2c, RZ, 0xfc, !PT ;  /* 0x0000002caa667812 */ /* 0x000fe200078efcff */
[----:B------:R-:W2:Y:S03]  /*5440*/  @!P2 LDG.E.U16 R127, desc[UR12][R98.64] ;  /* 0x0000000c627fa981 */ /* 0x000ea6000c1e1500 */
[----:B------:R-:W-:Y:S01]  /*5450*/  ISETP.GE.AND P2, PT, R102, UR10, PT ;  /* 0x0000000a66007c0c */ /* 0x000fe2000bf46270 */
[----:B------:R4:W2:Y:S01]  /*5460*/  @!P5 LDG.E.U16 R116, desc[UR12][R100.64] ;  /* 0x0000000c6474d981 */ /* 0x0008a2000c1e1500 */
[----:B------:R-:W-:Y:S01]  /*5470*/  LOP3.LUT R102, R170, 0x20, RZ, 0xfc, !PT ;  /* 0x00000020aa667812 */ /* 0x000fe200078efcff */
[----:B0-----:R-:W-:Y:S01]  /*5480*/  IMAD R0, R0, UR6, RZ ;  /* 0x0000000600007c24 */ /* 0x001fe2000f8e02ff */
[----:B------:R-:W0:Y:S03]  /*5490*/  LDCU UR6, c[0x0][0x3a8] ;  /* 0x00007500ff0677ac */ /* 0x000e260008000800 */
[----:B-1----:R-:W-:Y:S01]  /*54a0*/  IMAD R102, R102, UR8, RZ ;  /* 0x0000000866667c24 */ /* 0x002fe2000f8e02ff */
[----:B------:R-:W1:Y:S01]  /*54b0*/  LDCU UR8, c[0x0][0x3a8] ;  /* 0x00007500ff0877ac */ /* 0x000e620008000800 */
[----:B------:R-:W-:-:S02]  /*54c0*/  ISETP.GE.AND P4, PT, R103, UR10, PT ;  /* 0x0000000a67007c0c */ /* 0x000fc4000bf86270 */
[----:B------:R-:W-:Y:S01]  /*54d0*/  LOP3.LUT R104, R170, 0x24, RZ, 0xfc, !PT ;  /* 0x00000024aa687812 */ /* 0x000fe200078efcff */
[--C-:B----4-:R-:W-:Y:S01]  /*54e0*/  IMAD.WIDE R100, R102, 0x2, R94.reuse ;  /* 0x0000000266647825 */ /* 0x110fe200078e025e */
[----:B------:R-:W-:Y:S02]  /*54f0*/  LOP3.LUT R102, R170, 0x28, RZ, 0xfc, !PT ;  /* 0x00000028aa667812 */ /* 0x000fe400078efcff */
[----:B------:R-:W-:Y:S01]  /*5500*/  ISETP.GE.AND P3, PT, R104, UR10, PT ;  /* 0x0000000a68007c0c */ /* 0x000fe2000bf66270 */
[----:B------:R-:W-:Y:S01]  /*5510*/  IMAD.WIDE R96, R0, 0x2, R94 ;  /* 0x0000000200607825 */ /* 0x000fe200078e025e */
[C---:B------:R-:W-:Y:S02]  /*5520*/  LOP3.LUT R0, R170.reuse, 0x2c, RZ, 0xfc, !PT ;  /* 0x0000002caa007812 */ /* 0x040fe400078efcff */
[----:B------:R-:W-:-:S03]  /*5530*/  LOP3.LUT R103, R170, 0x28, RZ, 0xfc, !PT ;  /* 0x00000028aa677812 */ /* 0x000fc600078efcff */
[----:B0-----:R-:W-:Y:S01]  /*5540*/  IMAD R0, R0, UR6, RZ ;  /* 0x0000000600007c24 */ /* 0x001fe2000f8e02ff */
[----:B------:R-:W-:Y:S01]  /*5550*/  ISETP.GE.AND P6, PT, R103, UR10, PT ;  /* 0x0000000a67007c0c */ /* 0x000fe2000bfc6270 */
[----:B------:R-:W0:Y:S01]  /*5560*/  LDCU UR6, c[0x0][0x3a8] ;  /* 0x00007500ff0677ac */ /* 0x000e220008000800 */
[----:B------:R4:W2:Y:S01]  /*5570*/  @!P4 LDG.E.U16 R126, desc[UR12][R100.64] ;  /* 0x0000000c647ec981 */ /* 0x0008a2000c1e1500 */
[----:B-1----:R-:W-:Y:S01]  /*5580*/  IMAD R102, R102, UR8, RZ ;  /* 0x0000000866667c24 */ /* 0x002fe2000f8e02ff */
[----:B------:R-:W1:Y:S02]  /*5590*/  LDCU UR8, c[0x0][0x3a8] ;  /* 0x00007500ff0877ac */ /* 0x000e640008000800 */
[----:B------:R-:W2:Y:S01]  /*55a0*/  @!P3 LDG.E.U16 R125, desc[UR12][R96.64] ;  /* 0x0000000c607db981 */ /* 0x000ea2000c1e1500 */
[----:B------:R-:W-:-:S04]  /*55b0*/  IMAD.WIDE R98, R102, 0x2, R94 ;  /* 0x0000000266627825 */ /* 0x000fc800078e025e */
[----:B----4-:R-:W-:Y:S01]  /*55c0*/  IMAD.WIDE R100, R0, 0x2, R94 ;  /* 0x0000000200647825 */ /* 0x010fe200078e025e */
[C---:B------:R-:W-:Y:S01]  /*55d0*/  LOP3.LUT R0, R170.reuse, 0x30, RZ, 0xfc, !PT ;  /* 0x00000030aa007812 */ /* 0x040fe200078efcff */
[----:B------:R4:W2:Y:S01]  /*55e0*/  @!P6 LDG.E.U16 R195, desc[UR12][R98.64] ;  /* 0x0000000c62c3e981 */ /* 0x0008a2000c1e1500 */
[----:B------:R-:W-:Y:S02]  /*55f0*/  LOP3.LUT R102, R170, 0x38, RZ, 0xfc, !PT ;  /* 0x00000038aa667812 */ /* 0x000fe400078efcff */
[----:B------:R-:W-:Y:S01]  /*5600*/  ISETP.GE.AND P3, PT, R0, UR10, PT ;  /* 0x0000000a00007c0c */ /* 0x000fe2000bf66270 */
[----:B------:R0:W2:Y:S01]  /*5610*/  @!P2 LDG.E.U16 R194, desc[UR12][R100.64] ;  /* 0x0000000c64c2a981 */ /* 0x0000a2000c1e1500 */
[----:B------:R-:W-:Y:S02]  /*5620*/  LOP3.LUT R0, R170, 0x40, RZ, 0xfc, !PT ;  /* 0x00000040aa007812 */ /* 0x000fe400078efcff */
[----:B------:R-:W-:Y:S02]  /*5630*/  ISETP.GE.AND P5, PT, R102, UR10, PT ;  /* 0x0000000a66007c0c */ /* 0x000fe4000bfa6270 */
[----:B------:R-:W-:-:S02]  /*5640*/  ISETP.GE.AND P6, PT, R0, UR10, PT ;  /* 0x0000000a00007c0c */ /* 0x000fc4000bfc6270 */
[C---:B------:R-:W-:Y:S02]  /*5650*/  LOP3.LUT R102, R170.reuse, 0x30, RZ, 0xfc, !PT ;  /* 0x00000030aa667812 */ /* 0x040fe400078efcff */
[----:B------:R-:W-:-:S03]  /*5660*/  LOP3.LUT R0, R170, 0x34, RZ, 0xfc, !PT ;  /* 0x00000034aa007812 */ /* 0x000fc600078efcff */
[----:B-1----:R-:W-:Y:S01]  /*5670*/  IMAD R102, R102, UR8, RZ ;  /* 0x0000000866667c24 */ /* 0x002fe2000f8e02ff */
[----:B------:R-:W1:Y:S01]  /*5680*/  LDCU UR8, c[0x0][0x3a8] ;  /* 0x00007500ff0877ac */ /* 0x000e620008000800 */
[----:B0-----:R-:W-:Y:S01]  /*5690*/  IMAD R0, R0, UR6, RZ ;  /* 0x0000000600007c24 */ /* 0x001fe2000f8e02ff */
[----:B------:R-:W0:Y:S03]  /*56a0*/  LDCU UR6, c[0x0][0x3a8] ;  /* 0x00007500ff0677ac */ /* 0x000e260008000800 */
[----:B----4-:R-:W-:Y:S01]  /*56b0*/  IMAD.WIDE R98, R0, 0x2, R94 ;  /* 0x0000000200627825 */ /* 0x010fe200078e025e */
[----:B------:R-:W-:-:S03]  /*56c0*/  LOP3.LUT R0, R170, 0x38, RZ, 0xfc, !PT ;  /* 0x00000038aa007812 */ /* 0x000fc600078efcff */
[--C-:B------:R-:W-:Y:S01]  /*56d0*/  IMAD.WIDE R96, R102, 0x2, R94.reuse ;  /* 0x0000000266607825 */ /* 0x100fe200078e025e */
[C---:B------:R-:W-:Y:S02]  /*56e0*/  LOP3.LUT R102, R170.reuse, 0x40, RZ, 0xfc, !PT ;  /* 0x00000040aa667812 */ /* 0x040fe400078efcff */
[C---:B------:R-:W-:Y:S02]  /*56f0*/  LOP3.LUT R103, R170.reuse, 0x34, RZ, 0xfc, !PT ;  /* 0x00000034aa677812 */ /* 0x040fe400078efcff */
[----:B------:R-:W-:Y:S01]  /*5700*/  LOP3.LUT R104, R170, 0x48, RZ, 0xfc, !PT ;  /* 0x00000048aa687812 */ /* 0x000fe200078efcff */
[----:B------:R-:W4:Y:S01]  /*5710*/  @!P3 LDG.E.U16 R115, desc[UR12][R96.64] ;  /* 0x0000000c6073b981 */ /* 0x000f22000c1e1500 */
[----:B-1----:R-:W-:Y:S02]  /*5720*/  IMAD R0, R0, UR8, RZ ;  /* 0x0000000800007c24 */ /* 0x002fe4000f8e02ff */
[----:B0-----:R-:W-:Y:S01]  /*5730*/  IMAD R102, R102, UR6, RZ ;  /* 0x0000000666667c24 */ /* 0x001fe2000f8e02ff */
[----:B------:R-:W0:Y:S01]  /*5740*/  LDCU UR6, c[0x0][0x3a8] ;  /* 0x00007500ff0677ac */ /* 0x000e220008000800 */
[----:B------:R-:W-:Y:S01]  /*5750*/  IMAD.WIDE R100, R0, 0x2, R94 ;  /* 0x0000000200647825 */ /* 0x000fe200078e025e */
[----:B------:R-:W-:-:S02]  /*5760*/  LOP3.LUT R0, R170, 0x44, RZ, 0xfc, !PT ;  /* 0x00000044aa007812 */ /* 0x000fc400078efcff */
[----:B------:R-:W-:Y:S01]  /*5770*/  ISETP.GE.AND P4, PT, R103, UR10, PT ;  /* 0x0000000a67007c0c */ /* 0x000fe2000bf86270 */
[----:B------:R-:W1:Y:S01]  /*5780*/  LDCU UR8, c[0x0][0x3a8] ;  /* 0x00007500ff0877ac */ /* 0x000e620008000800 */
[----:B------:R-:W-:Y:S01]  /*5790*/  ISETP.GE.AND P2, PT, R0, UR10, PT ;  /* 0x0000000a00007c0c */ /* 0x000fe2000bf46270 */
[----:B------:R-:W2:Y:S01]  /*57a0*/  @!P5 LDG.E.U16 R114, desc[UR12][R100.64] ;  /* 0x0000000c6472d981 */ /* 0x000ea2000c1e1500 */
[----:B------:R-:W-:-:S04]  /*57b0*/  LOP3.LUT R0, R170, 0x4c, RZ, 0xfc, !PT ;  /* 0x0000004caa007812 */ /* 0x000fc800078efcff */
[----:B------:R-:W-:Y:S02]  /*57c0*/  ISETP.GE.AND P5, PT, R0, UR10, PT ;  /* 0x0000000a00007c0c */ /* 0x000fe4000bfa6270 */
[----:B------:R-:W-:Y:S02]  /*57d0*/  LOP3.LUT R0, R170, 0x44, RZ, 0xfc, !PT ;  /* 0x00000044aa007812 */ /* 0x000fe400078efcff */
[----:B------:R-:W-:Y:S01]  /*57e0*/  ISETP.GE.AND P3, PT, R104, UR10, PT ;  /* 0x0000000a68007c0c */ /* 0x000fe2000bf66270 */
[----:B------:R-:W-:Y:S01]  /*57f0*/  IMAD.WIDE R102, R102, 0x2, R94 ;  /* 0x0000000266667825 */ /* 0x000fe200078e025e */
[----:B------:R1:W2:Y:S03]  /*5800*/  @!P4 LDG.E.U16 R200, desc[UR12][R98.64] ;  /* 0x0000000c62c8c981 */ /* 0x0002a6000c1e1500 */
[----:B0-----:R-:W-:Y:S01]  /*5810*/  IMAD R0, R0, UR6, RZ ;  /* 0x0000000600007c24 */ /* 0x001fe2000f8e02ff */
[----:B------:R-:W0:Y:S01]  /*5820*/  LDCU UR6, c[0x0][0x3a8] ;  /* 0x00007500ff0677ac */ /* 0x000e220008000800 */
[----:B------:R-:W-:Y:S01]  /*5830*/  LOP3.LUT R104, R170, 0x50, RZ, 0xfc, !PT ;  /* 0x00000050aa687812 */ /* 0x000fe200078efcff */
[----:B------:R0:W2:Y:S03]  /*5840*/  @!P6 LDG.E.U16 R109, desc[UR12][R102.64] ;  /* 0x0000000c666de981 */ /* 0x0000a6000c1e1500 */
[----:B------:R-:W-:-:S02]  /*5850*/  ISETP.GE.AND P4, PT, R104, UR10, PT ;  /* 0x0000000a68007c0c */ /* 0x000fc4000bf86270 */
[----:B------:R-:W-:Y:S01]  /*5860*/  LOP3.LUT R104, R170, 0x54, RZ, 0xfc, !PT ;  /* 0x00000054aa687812 */ /* 0x000fe200078efcff */
[----:B0-----:R-:W-:Y:S01]  /*5870*/  IMAD R105, R105, UR6, RZ ;  /* 0x0000000669697c24 */ /* 0x001fe2000f8e02ff */
[----:B------:R-:W0:Y:S02]  /*5880*/  LDCU UR6, c[0x0][0x3a8] ;  /* 0x00007500ff0677ac */ /* 0x000e240008000800 */
[----:B------:R-:W-:Y:S02]  /*5890*/  ISETP.GE.AND P6, PT, R104, UR10, PT ;  /* 0x0000000a68007c0c */ /* 0x000fe4000bfc6270 */
[----:B------:R-:W-:Y:S01]  /*58a0*/  LOP3.LUT R104, R170, 0x50, RZ, 0xfc, !PT ;  /* 0x00000050aa687812 */ /* 0x000fe200078efcff */
[----:B-1----:R-:W-:Y:S01]  /*58b0*/  IMAD R106, R106, UR8, RZ ;  /* 0x000000086a6a7c24 */ /* 0x002fe2000f8e02ff */
[----:B------:R-:W1:Y:S03]  /*58c0*/  LDCU UR8, c[0x0][0x3a8] ;  /* 0x00007500ff0877ac */ /* 0x000e660008000800 */
[----:B0-----:R-:W-:Y:S01]  /*58d0*/  IMAD R104, R104, UR6, RZ ;  /* 0x0000000668687c24 */ /* 0x001fe2000f8e02ff */
[----:B------:R-:W0:Y:S01]  /*58e0*/  LDCU UR6, c[0x0][0x3a8] ;  /* 0x00007500ff0677ac */ /* 0x000e220008000800 */
[----:B------:R-:W-:Y:S01]  /*58f0*/  IMAD.WIDE R98, R106, 0x2, R94 ;  /* 0x000000026a627825 */ /* 0x000fe200078e025e */
[----:B------:R-:W-:-:S03]  /*5900*/  LOP3.LUT R106, R170, 0x54, RZ, 0xfc, !PT ;  /* 0x00000054aa6a7812 */ /* 0x000fc600078efcff */
[----:B------:R-:W-:Y:S01]  /*5910*/  IMAD.WIDE R96, R0, 0x2, R94 ;  /* 0x0000000200607825 */ /* 0x000fe200078e025e */
[----:B------:R-:W-:Y:S02]  /*5920*/  PRMT R102, RZ, 0x7610, R102 ;  /* 0x00007610ff667816 */ /* 0x000fe40000000066 */
[----:B------:R-:W-:Y:S02]  /*5930*/  PRMT R103, RZ, 0x7610, R103 ;  /* 0x00007610ff677816 */ /* 0x000fe40000000067 */
[----:B------:R1:W2:Y:S01]  /*5940*/  @!P2 LDG.E.U16 R217, desc[UR12][R96.64] ;  /* 0x0000000c60d9a981 */ /* 0x0002a2000c1e1500 */
[----:B------:R-:W-:-:S04]  /*5950*/  IMAD.WIDE R100, R105, 0x2, R94 ;  /* 0x0000000269647825 */ /* 0x000fc800078e025e */
[----:B0-----:R-:W-:Y:S01]  /*5960*/  IMAD R106, R106, UR6, RZ ;  /* 0x000000066a6a7c24 */ /* 0x001fe2000f8e02ff */
[----:B------:R-:W0:Y:S01]  /*5970*/  LDCU UR6, c[0x0][0x3a8] ;  /* 0x00007500ff0677ac */ /* 0x000e220008000800 */
[----:B-1----:R-:W-:Y:S01]  /*5980*/  IMAD.WIDE R96, R104, 0x2, R94 ;  /* 0x0000000268607825 */ /* 0x002fe200078e025e */
[C---:B------:R-:W-:Y:S01]  /*5990*/  LOP3.LUT R104, R170.reuse, 0x5c, RZ, 0xfc, !PT ;  /* 0x0000005caa687812 */ /* 0x040fe200078efcff */
[----:B------:R1:W2:Y:S01]  /*59a0*/  @!P3 LDG.E.U16 R103, desc[UR12][R98.64] ;  /* 0x0000000c6267b981 */ /* 0x0002a2000c1e1500 */
[----:B------:R-:W-:-:S03]  /*59b0*/  LOP3.LUT R105, R170, 0x58, RZ, 0xfc, !PT ;  /* 0x00000058aa697812 */ /* 0x000fc600078efcff */
[----:B------:R0:W2:Y:S01]  /*59c0*/  @!P4 LDG.E.U16 R102, desc[UR12][R96.64] ;  /* 0x0000000c6066c981 */ /* 0x0000a2000c1e1500 */
[C---:B------:R-:W-:Y:S02]  /*59d0*/  ISETP.GE.AND P4, PT, R104.reuse, UR10, PT ;  /* 0x0000000a68007c0c */ /* 0x040fe4000bf86270 */
[C---:B------:R-:W-:Y:S01]  /*59e0*/  ISETP.GE.AND P3, PT, R105.reuse, UR10, PT ;  /* 0x0000000a69007c0c */ /* 0x040fe2000bf66270 */
[----:B------:R-:W-:Y:S01]  /*59f0*/  IMAD R105, R105, UR8, RZ ;  /* 0x0000000869697c24 */ /* 0x000fe2000f8e02ff */
[----:B------:R-:W1:Y:S01]  /*5a00*/  LDCU UR8, c[0x0][0x3a8] ;  /* 0x00007500ff0877ac */ /* 0x000e620008000800 */
[----:B0-----:R-:W-:Y:S01]  /*5a10*/  IMAD R104, R104, UR6, RZ ;  /* 0x0000000668687c24 */ /* 0x001fe2000f8e02ff */
[----:B------:R-:W0:Y:S01]  /*5a20*/  LDCU UR6, c[0x0][0x3a8] ;  /* 0x00007500ff0677ac */ /* 0x000e220008000800 */
[----:B-1----:R-:W-:Y:S01]  /*5a30*/  IMAD.WIDE R98, R106, 0x2, R94 ;  /* 0x000000026a627825 */ /* 0x002fe200078e025e */
[----:B------:R-:W-:Y:S02]  /*5a40*/  PRMT R209, RZ, 0x7610, R209 ;  /* 0x00007610ffd17816 */ /* 0x000fe400000000d1 */
[----:B------:R-:W-:-:S02]  /*5a50*/  LOP3.LUT R106, R170, 0x70, RZ, 0xfc, !PT ;  /* 0x00000070aa6a7812 */ /* 0x000fc400078efcff */
[----:B------:R1:W2:Y:S01]  /*5a60*/  @!P6 LDG.E.U16 R210, desc[UR12][R98.64] ;  /* 0x0000000c62d2e981 */ /* 0x0002a2000c1e1500 */
[----:B------:R-:W-:Y:S01]  /*5a70*/  LOP3.LUT R0, R170, 0x68, RZ, 0xfc, !PT ;  /* 0x00000068aa007812 */ /* 0x000fe200078efcff */
[----:B------:R-:W-:Y:S01]  /*5a80*/  IMAD.WIDE R96, R105, 0x2, R94 ;  /* 0x0000000269607825 */ /* 0x000fe200078e025e */
[----:B------:R-:W-:Y:S01]  /*5a90*/  PRMT R108, RZ, 0x7610, R108 ;  /* 0x00007610ff6c7816 */ /* 0x000fe2000000006c */
[----:B------:R0:W2:Y:S01]  /*5aa0*/  @!P5 LDG.E.U16 R209, desc[UR12][R100.64] ;  /* 0x0000000c64d1d981 */ /* 0x0000a2000c1e1500 */
[----:B------:R-:W-:Y:S01]  /*5ab0*/  ISETP.GE.AND P2, PT, R0, UR10, PT ;  /* 0x0000000a00007c0c */ /* 0x000fe2000bf46270 */
[----:B-1----:R-:W-:Y:S01]  /*5ac0*/  IMAD.WIDE R98, R104, 0x2, R94 ;  /* 0x0000000268627825 */ /* 0x002fe200078e025e */
[C---:B------:R-:W-:Y:S02]  /*5ad0*/  LOP3.LUT R104, R170.reuse, 0x6c, RZ, 0xfc, !PT ;  /* 0x0000006caa687812 */ /* 0x040fe400078efcff */
[----:B------:R1:W2:Y:S01]  /*5ae0*/  @!P3 LDG.E.U16 R108, desc[UR12][R96.64] ;  /* 0x0000000c606cb981 */ /* 0x0002a2000c1e1500 */
[----:B------:R-:W-:Y:S01]  /*5af0*/  LOP3.LUT R0, R170, 0x6c, RZ, 0xfc, !PT ;  /* 0x0000006caa007812 */ /* 0x000fe200078efcff */
[----:B0-----:R-:W-:Y:S01]  /*5b00*/  IMAD R106, R106, UR6, RZ ;  /* 0x000000066a6a7c24 */ /* 0x001fe2000f8e02ff */
[----:B------:R-:W0:Y:S01]  /*5b10*/  LDCU UR6, c[0x0][0x3a8] ;  /* 0x00007500ff0677ac */ /* 0x000e220008000800 */
[----:B------:R-:W-:Y:S01]  /*5b20*/  LOP3.LUT R101, R170, 0x68, RZ, 0xfc, !PT ;  /* 0x00000068aa657812 */ /* 0x000fe200078efcff */
[----:B------:R-:W-:Y:S01]  /*5b30*/  IMAD R104, R104, UR8, RZ ;  /* 0x0000000868687c24 */ /* 0x000fe2000f8e02ff */
[----:B------:R-:W0:Y:S01]  /*5b40*/  LDCU UR8, c[0x0][0x3a8] ;  /* 0x00007500ff0877ac */ /* 0x000e220008000800 */
[----:B------:R-:W-:-:S02]  /*5b50*/  ISETP.GE.AND P5, PT, R0, UR10, PT ;  /* 0x0000000a00007c0c */ /* 0x000fc4000bfa6270 */
[----:B------:R-:W-:Y:S01]  /*5b60*/  IMAD R101, R101, UR9, RZ ;  /* 0x0000000965657c24 */ /* 0x000fe2000f8e02ff */
[C---:B------:R-:W-:Y:S02]  /*5b70*/  LOP3.LUT R0, R170.reuse, 0x70, RZ, 0xfc, !PT ;  /* 0x00000070aa007812 */ /* 0x040fe400078efcff */
[----:B------:R-:W-:Y:S02]  /*5b80*/  LOP3.LUT R100, R170, 0x74, RZ, 0xfc, !PT ;  /* 0x00000074aa647812 */ /* 0x000fe400078efcff */
[----:B------:R-:W-:Y:S02]  /*5b90*/  PRMT R211, RZ, 0x7610, R211 ;  /* 0x00007610ffd37816 */ /* 0x000fe400000000d3 */
[----:B------:R-:W-:Y:S02]  /*5ba0*/  ISETP.GE.AND P6, PT, R0, UR10, PT ;  /* 0x0000000a00007c0c */ /* 0x000fe4000bfc6270 */
[----:B------:R-:W-:Y:S01]  /*5bb0*/  ISETP.GE.AND P3, PT, R100, UR10, PT ;  /* 0x0000000a64007c0c */ /* 0x000fe2000bf66270 */
[----:B------:R-:W-:Y:S01]  /*5bc0*/  IMAD.WIDE R100, R101, 0x2, R94 ;  /* 0x0000000265647825 */ /* 0x000fe200078e025e */
[----:B------:R-:W-:Y:S01]  /*5bd0*/  PRMT R206, RZ, 0x7610, R206 ;  /* 0x00007610ffce7816 */ /* 0x000fe200000000ce */
[----:B------:R0:W2:Y:S01]  /*5be0*/  @!P4 LDG.E.U16 R211, desc[UR12][R98.64] ;  /* 0x0000000c62d3c981 */ /* 0x0000a2000c1e1500 */
[----:B------:R-:W-:-:S02]  /*5bf0*/  LOP3.LUT R0, R170, 0x78, RZ, 0xfc, !PT ;  /* 0x00000078aa007812 */ /* 0x000fc400078efcff */
[----:B------:R-:W-:Y:S02]  /*5c00*/  LOP3.LUT R120, R170, 0x78, RZ, 0xfc, !PT ;  /* 0x00000078aa787812 */ /* 0x000fe400078efcff */
[----:B------:R-:W-:Y:S01]  /*5c10*/  ISETP.GE.AND P4, PT, R0, UR10, PT ;  /* 0x0000000a00007c0c */ /* 0x000fe2000bf86270 */
[----:B------:R0:W2:Y:S01]  /*5c20*/  @!P2 LDG.E.U16 R206, desc[UR12][R100.64] ;  /* 0x0000000c64cea981 */ /* 0x0000a2000c1e1500 */
[----:B------:R-:W-:Y:S01]  /*5c30*/  PRMT R207, RZ, 0x7610, R207 ;  /* 0x00007610ffcf7816 */ /* 0x000fe200000000cf */
[----:B-1----:R-:W-:Y:S01]  /*5c40*/  IMAD.WIDE R96, R237, 0x2, R94 ;  /* 0x00000002ed607825 */ /* 0x002fe200078e025e */
[----:B------:R-:W-:Y:S02]  /*5c50*/  PRMT R212, RZ, 0x7610, R212 ;  /* 0x00007610ffd47816 */ /* 0x000fe400000000d4 */
[----:B------:R-:W-:Y:S01]  /*5c60*/  LOP3.LUT R121, R170, 0x74, RZ, 0xfc, !PT ;  /* 0x00000074aa797812 */ /* 0x000fe200078efcff */
[----:B0-----:R-:W-:Y:S01]  /*5c70*/  IMAD.WIDE R98, R252, 0x2, R94 ;  /* 0x00000002fc627825 */ /* 0x001fe200078e025e */
[----:B------:R-:W-:Y:S01]  /*5c80*/  PRMT R201, RZ, 0x7610, R201 ;  /* 0x00007610ffc97816 */ /* 0x000fe200000000c9 */
[----:B------:R0:W2:Y:S02]  /*5c90*/  @!P0 LDG.E.U16 R207, desc[UR12][R96.64] ;  /* 0x0000000c60cf8981 */ /* 0x0000a4000c1e1500 */
[----:B------:R-:W-:Y:S01]  /*5ca0*/  IMAD R120, R120, UR6, RZ ;  /* 0x0000000678787c24 */ /* 0x000fe2000f8e02ff */
[----:B------:R-:W-:Y:S01]  /*5cb0*/  PRMT R124, RZ, 0x7610, R124 ;  /* 0x00007610ff7c7816 */ /* 0x000fe2000000007c */
[----:B------:R-:W-:Y:S01]  /*5cc0*/  IMAD R121, R121, UR8, RZ ;  /* 0x0000000879797c24 */ /* 0x000fe2000f8e02ff */
[----:B------:R1:W2:Y:S01]  /*5cd0*/  @!P1 LDG.E.U16 R212, desc[UR12][R98.64] ;  /* 0x0000000c62d49981 */ /* 0x0002a2000c1e1500 */
[----:B------:R-:W-:Y:S01]  /*5ce0*/  IMAD.WIDE R106, R106, 0x2, R94 ;  /* 0x000000026a6a7825 */ /* 0x000fe200078e025e */
[----:B------:R-:W-:-:S02]  /*5cf0*/  LEA.HI R100, R148, 0x7c, RZ, 0x1c ;  /* 0x0000007c94647811 */ /* 0x000fc400078fe0ff */
[----:B------:R-:W-:Y:S01]  /*5d00*/  LEA.HI R0, R148, 0x3c, RZ, 0x1c ;  /* 0x0000003c94007811 */ /* 0x000fe200078fe0ff */
[----:B0-----:R-:W-:Y:S01]  /*5d10*/  IMAD.WIDE R96, R121, 0x2, R94 ;  /* 0x0000000279607825 */ /* 0x001fe200078e025e */
[----:B------:R-:W-:Y:S01]  /*5d20*/  PRMT R214, RZ, 0x7610, R214 ;  /* 0x00007610ffd67816 */ /* 0x000fe200000000d6 */
[----:B------:R-:W2:Y:S02]  /*5d30*/  @!P6 LDG.E.U16 R201, desc[UR12][R106.64] ;  /* 0x0000000c6ac9e981 */ /* 0x000ea4000c1e1500 */
[----:B-1----:R-:W-:Y:S01]  /*5d40*/  IMAD.WIDE R98, R120, 0x2, R94 ;  /* 0x0000000278627825 */ /* 0x002fe200078e025e */
[----:B------:R-:W-:Y:S02]  /*5d50*/  ISETP.GE.AND P1, PT, R100, UR10, PT ;  /* 0x0000000a64007c0c */ /* 0x000fe4000bf26270 */
[----:B------:R0:W2:Y:S01]  /*5d60*/  @!P3 LDG.E.U16 R214, desc[UR12][R96.64] ;  /* 0x0000000c60d6b981 */ /* 0x0000a2000c1e1500 */
[----:B------:R-:W-:-:S03]  /*5d70*/  ISETP.GE.AND P2, PT, R0, UR10, PT ;  /* 0x0000000a00007c0c */ /* 0x000fc6000bf46270 */
[----:B------:R-:W2:Y:S01]  /*5d80*/  @!P4 LDG.E.U16 R124, desc[UR12][R98.64] ;  /* 0x0000000c627cc981 */ /* 0x000ea2000c1e1500 */
[----:B------:R-:W-:Y:S01]  /*5d90*/  IMAD R100, R100, UR16, RZ ;  /* 0x0000001064647c24 */ /* 0x000fe2000f8e02ff */
[----:B------:R-:W-:Y:S01]  /*5da0*/  PRMT R213, RZ, 0x7610, R213 ;  /* 0x00007610ffd57816 */ /* 0x000fe200000000d5 */
[----:B------:R-:W-:Y:S01]  /*5db0*/  IMAD.WIDE R104, R104, 0x2, R94 ;  /* 0x0000000268687825 */ /* 0x000fe200078e025e */
[----:B------:R-:W-:Y:S01]  /*5dc0*/  PRMT R203, RZ, 0x7610, R203 ;  /* 0x00007610ffcb7816 */ /* 0x000fe200000000cb */
[----:B------:R-:W2:Y:S02]  /*5dd0*/  LDL.64 R120, [R1+0x178] ;  /* 0x0001780001787983 */ /* 0x000ea40000100a00 */
[----:B0-----:R-:W-:Y:S01]  /*5de0*/  IMAD R96, R0, UR16, RZ ;  /* 0x0000001000607c24 */ /* 0x001fe2000f8e02ff */
[----:B------:R-:W-:Y:S01]  /*5df0*/  PRMT R218, RZ, 0x7610, R218 ;  /* 0x00007610ffda7816 */ /* 0x000fe200000000da */
[--C-:B------:R-:W-:Y:S01]  /*5e00*/  IMAD.WIDE R100, R100, 0x2, R94.reuse ;  /* 0x0000000264647825 */ /* 0x100fe200078e025e */
[----:B------:R0:W2:Y:S03]  /*5e10*/  @!P5 LDG.E.U16 R213, desc[UR12][R104.64] ;  /* 0x0000000c68d5d981 */ /* 0x0000a6000c1e1500 */
[----:B------:R-:W-:Y:S01]  /*5e20*/  IMAD.WIDE R96, R96, 0x2, R94 ;  /* 0x0000000260607825 */ /* 0x000fe200078e025e */
[----:B------:R-:W2:Y:S04]  /*5e30*/  @!P1 LDG.E.U16 R203, desc[UR12][R100.64] ;  /* 0x0000000c64cb9981 */ /* 0x000ea8000c1e1500 */
[----:B------:R1:W2:Y:S01]  /*5e40*/  @!P2 LDG.E.U16 R218, desc[UR12][R96.64] ;  /* 0x0000000c60daa981 */ /* 0x0002a2000c1e1500 */
[----:B------:R-:W-:-:S04]  /*5e50*/  LOP3.LUT R215, R148, 0x3f, RZ, 0xc0, !PT ;  /* 0x0000003f94d77812 */ /* 0x000fc800078ec0ff */
[----:B0-----:R-:W-:Y:S02]  /*5e60*/  LOP3.LUT R104, R215, 0x40, RZ, 0xfc, !PT ;  /* 0x00000040d7687812 */ /* 0x001fe400078efcff */
[----:B------:R-:W-:Y:S02]  /*5e70*/  IADD3 RZ, P1, PT, R46, UR4, RZ ;  /* 0x000000042eff7c10 */ /* 0x000fe4000ff3e0ff */
[----:B------:R-:W-:Y:S02]  /*5e80*/  ISETP.GE.AND P0, PT, R104, UR10, PT ;  /* 0x0000000a68007c0c */ /* 0x000fe4000bf06270 */
[----:B------:R-:W-:Y:S02]  /*5e90*/  IADD3.X R99, PT, PT, R47, UR5, RZ, P1, !PT ;  /* 0x000000052f637c10 */ /* 0x000fe40008ffe4ff */
[----:B------:R-:W-:Y:S01]  /*5ea0*/  ISETP.GE.AND P1, PT, R215, UR10, PT ;  /* 0x0000000ad7007c0c */ /* 0x000fe2000bf26270 */
[----:B------:R-:W-:Y:S01]  /*5eb0*/  VIADD R98, R46, UR4 ;  /* 0x000000042e627c36 */ /* 0x000fe20008000000 */
[----:B------:R-:W-:Y:S01]  /*5ec0*/  PRMT R202, RZ, 0x7610, R202 ;  /* 0x00007610ffca7816 */ /* 0x000fe200000000ca */
[----:B------:R-:W-:Y:S01]  /*5ed0*/  BAR.SYNC.DEFER_BLOCKING 0x0 ;  /* 0x0000000000007b1d */ /* 0x000fe20000010000 */
[----:B------:R-:W-:-:S02]  /*5ee0*/  IADD3 RZ, P3, PT, R92, UR4, RZ ;  /* 0x000000045cff7c10 */ /* 0x000fc4000ff7e0ff */
[----:B------:R-:W-:Y:S01]  /*5ef0*/  IADD3 RZ, P2, PT, R44, UR4, RZ ;  /* 0x000000042cff7c10 */ /* 0x000fe2000ff5e0ff */
[----:B-1----:R-:W-:Y:S01]  /*5f00*/  VIADD R96, R92, UR4 ;  /* 0x000000045c607c36 */ /* 0x002fe20008000000 */
[----:B------:R-:W-:Y:S02]  /*5f10*/  PRMT R131, RZ, 0x7610, R131 ;  /* 0x00007610ff837816 */ /* 0x000fe40000000083 */
[----:B------:R-:W-:Y:S02]  /*5f20*/  IADD3.X R97, PT, PT, R93, UR5, RZ, P3, !PT ;  /* 0x000000055d617c10 */ /* 0x000fe40009ffe4ff */
[----:B------:R-:W-:Y:S02]  /*5f30*/  PRMT R168, RZ, 0x7610, R168 ;  /* 0x00007610ffa87816 */ /* 0x000fe400000000a8 */
[----:B------:R-:W-:Y:S02]  /*5f40*/  IADD3 RZ, P3, PT, R90, UR4, RZ ;  /* 0x000000045aff7c10 */ /* 0x000fe4000ff7e0ff */
[----:B------:R-:W-:Y:S01]  /*5f50*/  PRMT R118, RZ, 0x7610, R118 ;  /* 0x00007610ff767816 */ /* 0x000fe20000000076 */
[----:B------:R0:W2:Y:S04]  /*5f60*/  @!P0 LDG.E.U16 R202, desc[UR12][R98.64] ;  /* 0x0000000c62ca8981 */ /* 0x0000a8000c1e1500 */
[----:B------:R1:W2:Y:S01]  /*5f70*/  @!P1 LDG.E.U16 R131, desc[UR12][R96.64] ;  /* 0x0000000c60839981 */ /* 0x0002a2000c1e1500 */
[----:B0-----:R-:W-:Y:S01]  /*5f80*/  VIADD R98, R44, UR4 ;  /* 0x000000042c627c36 */ /* 0x001fe20008000000 */
[----:B------:R-:W-:-:S02]  /*5f90*/  IADD3.X R99, PT, PT, R45, UR5, RZ, P2, !PT ;  /* 0x000000052d637c10 */ /* 0x000fc400097fe4ff */
[----:B------:R-:W-:Y:S01]  /*5fa0*/  IADD3 RZ, P2, PT, R42, UR4, RZ ;  /* 0x000000042aff7c10 */ /* 0x000fe2000ff5e0ff */
[----:B-1----:R-:W-:Y:S01]  /*5fb0*/  VIADD R96, R90, UR4 ;  /* 0x000000045a607c36 */ /* 0x002fe20008000000 */
[----:B------:R-:W-:Y:S01]  /*5fc0*/  IADD3.X R97, PT, PT, R91, UR5, RZ, P3, !PT ;  /* 0x000000055b617c10 */ /* 0x000fe20009ffe4ff */
[----:B------:R0:W2:Y:S01]  /*5fd0*/  @!P0 LDG.E.U16 R168, desc[UR12][R98.64] ;  /* 0x0000000c62a88981 */ /* 0x0000a2000c1e1500 */
[----:B------:R-:W-:-:S03]  /*5fe0*/  PRMT R144, RZ, 0x7610, R144 ;  /* 0x00007610ff907816 */ /* 0x000fc60000000090 */
[----:B------:R1:W2:Y:S01]  /*5ff0*/  @!P1 LDG.E.U16 R118, desc[UR12][R96.64] ;  /* 0x0000000c60769981 */ /* 0x0002a2000c1e1500 */
[----:B0-----:R-:W-:Y:S02]  /*6000*/  IADD3.X R99, PT, PT, R43, UR5, RZ, P2, !PT ;  /* 0x000000052b637c10 */ /* 0x001fe400097fe4ff */
[C---:B------:R-:W-:Y:S01]  /*6010*/  IADD3 RZ, P2, PT, R88.reuse, UR4, RZ ;  /* 0x0000000458ff7c10 */ /* 0x040fe2000ff5e0ff */
[----:B-1----:R-:W-:-:S03]  /*6020*/  VIADD R96, R88, UR4 ;  /* 0x0000000458607c36 */ /* 0x002fc60008000000 */
[----:B------:R-:W-:Y:S02]  /*6030*/  IADD3.X R97, PT, PT, R89, UR5, RZ, P2, !PT ;  /* 0x0000000559617c10 */ /* 0x000fe400097fe4ff */
[C---:B------:R-:W-:Y:S02]  /*6040*/  IADD3 RZ, P2, PT, R40.reuse, UR4, RZ ;  /* 0x0000000428ff7c10 */ /* 0x040fe4000ff5e0ff */
[----:B------:R-:W-:Y:S01]  /*6050*/  PRMT R0, RZ, 0x7610, R0 ;  /* 0x00007610ff007816 */ /* 0x000fe20000000000 */
[----:B------:R0:W2:Y:S01]  /*6060*/  @!P1 LDG.E.U16 R144, desc[UR12][R96.64] ;  /* 0x0000000c60909981 */ /* 0x0000a2000c1e1500 */
[----:B------:R-:W-:Y:S01]  /*6070*/  PRMT R110, RZ, 0x7610, R110 ;  /* 0x00007610ff6e7816 */ /* 0x000fe2000000006e */
[----:B0-----:R-:W-:Y:S01]  /*6080*/  VIADD R96, R40, UR4 ;  /* 0x0000000428607c36 */ /* 0x001fe20008000000 */
[----:B------:R-:W-:Y:S02]  /*6090*/  IADD3.X R97, PT, PT, R41, UR5, RZ, P2, !PT ;  /* 0x0000000529617c10 */ /* 0x000fe400097fe4ff */
[----:B------:R-:W-:-:S03]  /*60a0*/  IADD3 RZ, P2, PT, R86, UR4, RZ ;  /* 0x0000000456ff7c10 */ /* 0x000fc6000ff5e0ff */
        /* <DEDUP_REMOVED lines=45> */
[----:B------:R0:W4:Y:S01]  /*6380*/  @!P1 LDG.E.U16 R199, desc[UR12][R96.64] ;  /* 0x0000000c60c79981 */ /* 0x000122000c1e1500 */
        /* <DEDUP_REMOVED lines=24> */
[----:B------:R0:W5:Y:S01]  /*6510*/  @!P0 LDG.E.U16 R128, desc[UR12][R96.64] ;  /* 0x0000000c60808981 */ /* 0x000162000c1e1500 */
        /* <DEDUP_REMOVED lines=21> */
[----:B------:R-:W-:Y:S01]  /*6670*/  VIADD R98, R42, UR4 ;  /* 0x000000042a627c36 */ /* 0x000fe20008000000 */
[----:B------:R-:W-:Y:S01]  /*6680*/  PRMT R104, RZ, 0x7610, R104 ;  /* 0x00007610ff687816 */ /* 0x000fe20000000068 */
[----:B------:R-:W1:Y:S03]  /*6690*/  S2UR UR8, SR_CgaCtaId ;  /* 0x00000000000879c3 */ /* 0x000e660000008800 */
[----:B------:R3:W5:Y:S01]  /*66a0*/  @!P0 LDG.E.U16 R130, desc[UR12][R98.64] ;  /* 0x0000000c62828981 */ /* 0x000762000c1e1500 */
[----:B0-----:R-:W-:Y:S01]  /*66b0*/  VIADD R96, R68, UR4 ;  /* 0x0000000444607c36 */ /* 0x001fe20008000000 */
[----:B------:R-:W-:Y:S02]  /*66c0*/  IADD3.X R97, PT, PT, R69, UR5, RZ, P2, !PT ;  /* 0x0000000545617c10 */ /* 0x000fe400097fe4ff */
[----:B------:R-:W-:-:S03]  /*66d0*/  IADD3 RZ, P2, PT, R20, UR4, RZ ;  /* 0x0000000414ff7c10 */ /* 0x000fc6000ff5e0ff */
[----:B------:R0:W5:Y:S01]  /*66e0*/  @!P1 LDG.E.U16 R105, desc[UR12][R96.64] ;  /* 0x0000000c60699981 */ /* 0x000162000c1e1500 */
[----:B---3--:R-:W-:Y:S01]  /*66f0*/  PRMT R99, RZ, 0x7610, R99 ;  /* 0x00007610ff637816 */ /* 0x008fe20000000063 */
[----:B0-----:R-:W-:Y:S01]  /*6700*/  VIADD R96, R20, UR4 ;  /* 0x0000000414607c36 */ /* 0x001fe20008000000 */
[----:B------:R-:W-:Y:S02]  /*6710*/  IADD3.X R97, PT, PT, R21, UR5, RZ, P2, !PT ;  /* 0x0000000515617c10 */ /* 0x000fe400097fe4ff */
[----:B------:R-:W-:-:S03]  /*6720*/  IADD3 RZ, P2, PT, R66, UR4, RZ ;  /* 0x0000000442ff7c10 */ /* 0x000fc6000ff5e0ff */
[----:B------:R0:W3:Y:S01]  /*6730*/  @!P0 LDG.E.U16 R104, desc[UR12][R96.64] ;  /* 0x0000000c60688981 */ /* 0x0000e2000c1e1500 */
[----:B------:R-:W-:Y:S01]  /*6740*/  PRMT R98, RZ, 0x7610, R98 ;  /* 0x00007610ff627816 */ /* 0x000fe20000000062 */
        /* <DEDUP_REMOVED lines=10> */
[----:B------:R-:W-:Y:S01]  /*67f0*/  UMOV UR6, 0x400 ;  /* 0x0000040000067882 */ /* 0x000fe20000000000 */
[----:B0-----:R-:W-:Y:S01]  /*6800*/  VIADD R96, R64, UR4 ;  /* 0x0000000440607c36 */ /* 0x001fe20008000000 */
[----:B------:R-:W-:Y:S02]  /*6810*/  IADD3.X R97, PT, PT, R65, UR5, RZ, P2, !PT ;  /* 0x0000000541617c10 */ /* 0x000fe400097fe4ff */
[----:B------:R-:W-:Y:S01]  /*6820*/  IADD3 RZ, P2, PT, R16, UR4, RZ ;  /* 0x0000000410ff7c10 */ /* 0x000fe2000ff5e0ff */
[----:B-1----:R-:W-:Y:S02]  /*6830*/  ULEA UR6, UR8, UR6, 0x18 ;  /* 0x0000000608067291 */ /* 0x002fe4000f8ec0ff */
[----:B------:R0:W3:Y:S01]  /*6840*/  @!P1 LDG.E.U16 R204, desc[UR12][R96.64] ;  /* 0x0000000c60cc9981 */ /* 0x0000e2000c1e1500 */
[----:B------:R-:W-:Y:S01]  /*6850*/  PRMT R132, RZ, 0x7610, R132 ;  /* 0x00007610ff847816 */ /* 0x000fe20000000084 */
[----:B------:R-:W-:-:S02]  /*6860*/  IMAD.SHL.U32 R215, R215, 0x2, RZ ;  /* 0x00000002d7d77824 */ /* 0x000fc400078e00ff */
[----:B0-----:R-:W-:Y:S01]  /*6870*/  VIADD R96, R16, UR4 ;  /* 0x0000000410607c36 */ /* 0x001fe20008000000 */
[----:B------:R-:W-:Y:S02]  /*6880*/  IADD3.X R97, PT, PT, R17, UR5, RZ, P2, !PT ;  /* 0x0000000511617c10 */ /* 0x000fe400097fe4ff */
[----:B------:R-:W-:-:S03]  /*6890*/  IADD3 RZ, P2, PT, R62, UR4, RZ ;  /* 0x000000043eff7c10 */ /* 0x000fc6000ff5e0ff */
[----:B------:R0:W3:Y:S04]  /*68a0*/  @!P0 LDG.E.U16 R205, desc[UR12][R96.64] ;  /* 0x0000000c60cd8981 */ /* 0x0000e8000c1e1500 */
[----:B------:R1:W-:Y:S01]  /*68b0*/  STS.U16 [R215+UR6+0x4000], R171 ;  /* 0x004000abd7007988 */ /* 0x0003e20008000406 */
[----:B0-----:R-:W-:Y:S01]  /*68c0*/  VIADD R96, R62, UR4 ;  /* 0x000000043e607c36 */ /* 0x001fe20008000000 */
[----:B------:R-:W-:Y:S02]  /*68d0*/  IADD3.X R97, PT, PT, R63, UR5, RZ, P2, !PT ;  /* 0x000000053f617c10 */ /* 0x000fe400097fe4ff */
[C---:B------:R-:W-:Y:S02]  /*68e0*/  IADD3 RZ, P2, PT, R14.reuse, UR4, RZ ;  /* 0x000000040eff7c10 */ /* 0x040fe4000ff5e0ff */
[----:B-1----:R-:W-:Y:S01]  /*68f0*/  PRMT R171, RZ, 0x7610, R171 ;  /* 0x00007610ffab7816 */ /* 0x002fe200000000ab */
[----:B------:R0:W3:Y:S04]  /*6900*/  @!P1 LDG.E.U16 R132, desc[UR12][R96.64] ;  /* 0x0000000c60849981 */ /* 0x0000e8000c1e1500 */
[----:B------:R1:W-:Y:S01]  /*6910*/  STS.U16 [R215+UR6+0x4100], R145 ;  /* 0x00410091d7007988 */ /* 0x0003e20008000406 */
[----:B0-----:R-:W-:Y:S01]  /*6920*/  VIADD R96, R14, UR4 ;  /* 0x000000040e607c36 */ /* 0x001fe20008000000 */
[----:B------:R-:W-:-:S02]  /*6930*/  IADD3.X R97, PT, PT, R15, UR5, RZ, P2, !PT ;  /* 0x000000050f617c10 */ /* 0x000fc400097fe4ff */
[C---:B------:R-:W-:Y:S02]  /*6940*/  IADD3 RZ, P2, PT, R60.reuse, UR4, RZ ;  /* 0x000000043cff7c10 */ /* 0x040fe4000ff5e0ff */
[----:B-1----:R-:W-:Y:S01]  /*6950*/  PRMT R145, RZ, 0x7610, R145 ;  /* 0x00007610ff917816 */ /* 0x002fe20000000091 */
[----:B------:R0:W3:Y:S04]  /*6960*/  @!P0 LDG.E.U16 R171, desc[UR12][R96.64] ;  /* 0x0000000c60ab8981 */ /* 0x0000e8000c1e1500 */
[----:B------:R1:W-:Y:S01]  /*6970*/  STS.U16 [R215+UR6+0x4200], R135 ;  /* 0x00420087d7007988 */ /* 0x0003e20008000406 */
[----:B0-----:R-:W-:Y:S01]  /*6980*/  VIADD R96, R60, UR4 ;  /* 0x000000043c607c36 */ /* 0x001fe20008000000 */
[----:B------:R-:W-:Y:S02]  /*6990*/  IADD3.X R97, PT, PT, R61, UR5, RZ, P2, !PT ;  /* 0x000000053d617c10 */ /* 0x000fe400097fe4ff */
[----:B------:R-:W-:-:S02]  /*69a0*/  IADD3 RZ, P2, PT, R12, UR4, RZ ;  /* 0x000000040cff7c10 */ /* 0x000fc4000ff5e0ff */
[----:B-1----:R-:W-:Y:S01]  /*69b0*/  PRMT R135, RZ, 0x7610, R135 ;  /* 0x00007610ff877816 */ /* 0x002fe20000000087 */
[----:B------:R0:W3:Y:S04]  /*69c0*/  @!P1 LDG.E.U16 R145, desc[UR12][R96.64] ;  /* 0x0000000c60919981 */ /* 0x0000e8000c1e1500 */
[----:B--2---:R1:W-:Y:S01]  /*69d0*/  STS.U16 [R215+UR6+0x4300], R127 ;  /* 0x0043007fd7007988 */ /* 0x0043e20008000406 */
[----:B0-----:R-:W-:Y:S01]  /*69e0*/  VIADD R96, R12, UR4 ;  /* 0x000000040c607c36 */ /* 0x001fe20008000000 */
[----:B------:R-:W-:Y:S02]  /*69f0*/  IADD3.X R97, PT, PT, R13, UR5, RZ, P2, !PT ;  /* 0x000000050d617c10 */ /* 0x000fe400097fe4ff */
[C---:B------:R-:W-:Y:S02]  /*6a00*/  IADD3 RZ, P2, PT, R58.reuse, UR4, RZ ;  /* 0x000000043aff7c10 */ /* 0x040fe4000ff5e0ff */
[----:B-1----:R-:W-:Y:S01]  /*6a10*/  PRMT R127, RZ, 0x7610, R127 ;  /* 0x00007610ff7f7816 */ /* 0x002fe2000000007f */
[----:B------:R0:W2:Y:S04]  /*6a20*/  @!P0 LDG.E.U16 R135, desc[UR12][R96.64] ;  /* 0x0000000c60878981 */ /* 0x0000a8000c1e1500 */
[----:B------:R1:W-:Y:S01]  /*6a30*/  STS.U16 [R215+UR6+0x4400], R126 ;  /* 0x0044007ed7007988 */ /* 0x0003e20008000406 */
[----:B0-----:R-:W-:Y:S01]  /*6a40*/  VIADD R96, R58, UR4 ;  /* 0x000000043a607c36 */ /* 0x001fe20008000000 */
[----:B------:R-:W-:-:S02]  /*6a50*/  IADD3.X R97, PT, PT, R59, UR5, RZ, P2, !PT ;  /* 0x000000053b617c10 */ /* 0x000fc400097fe4ff */
[C---:B------:R-:W-:Y:S02]  /*6a60*/  IADD3 RZ, P2, PT, R10.reuse, UR4, RZ ;  /* 0x000000040aff7c10 */ /* 0x040fe4000ff5e0ff */
[----:B-1----:R-:W-:Y:S01]  /*6a70*/  PRMT R126, RZ, 0x7610, R126 ;  /* 0x00007610ff7e7816 */ /* 0x002fe2000000007e */
[----:B------:R0:W2:Y:S01]  /*6a80*/  @!P1 LDG.E.U16 R127, desc[UR12][R96.64] ;  /* 0x0000000c607f9981 */ /* 0x0000a2000c1e1500 */
[----:B------:R-:W-:Y:S01]  /*6a90*/  PRMT R196, RZ, 0x7610, R196 ;  /* 0x00007610ffc47816 */ /* 0x000fe200000000c4 */
[----:B0-----:R-:W-:Y:S01]  /*6aa0*/  VIADD R96, R10, UR4 ;  /* 0x000000040a607c36 */ /* 0x001fe20008000000 */
[----:B------:R-:W-:Y:S02]  /*6ab0*/  IADD3.X R97, PT, PT, R11, UR5, RZ, P2, !PT ;  /* 0x000000050b617c10 */ /* 0x000fe400097fe4ff */
[----:B------:R-:W-:-:S03]  /*6ac0*/  IADD3 RZ, P2, PT, R56, UR4, RZ ;  /* 0x0000000438ff7c10 */ /* 0x000fc6000ff5e0ff */
[----:B------:R0:W2:Y:S04]  /*6ad0*/  @!P0 LDG.E.U16 R126, desc[UR12][R96.64] ;  /* 0x0000000c607e8981 */ /* 0x0000a8000c1e1500 */
[----:B------:R1:W-:Y:S01]  /*6ae0*/  STS.U16 [R215+UR6+0x4500], R195 ;  /* 0x004500c3d7007988 */ /* 0x0003e20008000406 */
        /* <DEDUP_REMOVED lines=10> */
[----:B------:R0:W2:Y:S04]  /*6b90*/  @!P0 LDG.E.U16 R195, desc[UR12][R96.64] ;  /* 0x0000000c60c38981 */ /* 0x0000a8000c1e1500 */
[----:B----4-:R1:W-:Y:S01]  /*6ba0*/  STS.U16 [R215+UR6+0x4600], R115 ;  /* 0x00460073d7007988 */ /* 0x0103e20008000406 */
[----:B0-----:R-:W-:Y:S01]  /*6bb0*/  VIADD R96, R54, UR4 ;  /* 0x0000000436607c36 */ /* 0x001fe20008000000 */
[----:B------:R-:W-:Y:S02]  /*6bc0*/  IADD3.X R97, PT, PT, R55, UR5, RZ, P2, !PT ;  /* 0x0000000537617c10 */ /* 0x000fe400097fe4ff */
[----:B------:R-:W-:-:S02]  /*6bd0*/  IADD3 RZ, P2, PT, R6, UR4, RZ ;  /* 0x0000000406ff7c10 */ /* 0x000fc4000ff5e0ff */
[----:B-1----:R-:W-:Y:S01]  /*6be0*/  PRMT R115, RZ, 0x7610, R115 ;  /* 0x00007610ff737816 */ /* 0x002fe20000000073 */
[----:B------:R0:W4:Y:S04]  /*6bf0*/  @!P1 LDG.E.U16 R114, desc[UR12][R96.64] ;  /* 0x0000000c60729981 */ /* 0x000128000c1e1500 */
        /* <DEDUP_REMOVED lines=12> */
[----:B------:R1:W-:Y:S01]  /*6cc0*/  STS.U16 [R215+UR6+0x4800], R109 ;  /* 0x0048006dd7007988 */ /* 0x0003e20008000406 */
[----:B0-----:R-:W-:Y:S01]  /*6cd0*/  VIADD R96, R4, UR4 ;  /* 0x0000000404607c36 */ /* 0x001fe20008000000 */
[----:B------:R-:W-:Y:S02]  /*6ce0*/  IADD3.X R97, PT, PT, R5, UR5, RZ, P2, !PT ;  /* 0x0000000505617c10 */ /* 0x000fe400097fe4ff */
[----:B------:R-:W-:Y:S01]  /*6cf0*/  IADD3 RZ, P2, PT, R50, UR4, RZ ;  /* 0x0000000432ff7c10 */ /* 0x000fe2000ff5e0ff */
[----:B------:R0:W-:Y:S04]  /*6d00*/  STS.U16 [R215+UR6+0x4b00], R108 ;  /* 0x004b006cd7007988 */ /* 0x0001e80008000406 */
[----:B------:R0:W2:Y:S01]  /*6d10*/  @!P0 LDG.E.U16 R102, desc[UR12][R96.64] ;  /* 0x0000000c60668981 */ /* 0x0000a2000c1e1500 */
[----:B-1----:R-:W-:-:S02]  /*6d20*/  IADD3.X R109, PT, PT, R51, UR5, RZ, P2, !PT ;  /* 0x00000005336d7c10 */ /* 0x002fc400097fe4ff */
[----:B------:R-:W-:Y:S01]  /*6d30*/  IADD3 RZ, P2, PT, R2, UR4, RZ ;  /* 0x0000000402ff7c10 */ /* 0x000fe2000ff5e0ff */
[----:B0-----:R-:W-:Y:S01]  /*6d40*/  VIADD R108, R50, UR4 ;  /* 0x00000004326c7c36 */ /* 0x001fe20008000000 */
[----:B------:R-:W-:Y:S02]  /*6d50*/  PRMT R97, RZ, 0x7610, R97 ;  /* 0x00007610ff617816 */ /* 0x000fe40000000061 */
[----:B------:R-:W-:-:S04]  /*6d60*/  PRMT R96, RZ, 0x7610, R96 ;  /* 0x00007610ff607816 */ /* 0x000fc80000000060 */
        /* <DEDUP_REMOVED lines=13> */
[----:B------:R-:W-:Y:S01]  /*6e40*/  STS.U16 [R215+UR6+0x4e00], R201 ;  /* 0x004e00c9d7007988 */ /* 0x000fe20008000406 */
[----:B0-----:R-:W-:Y:S01]  /*6e50*/  VIADD R108, R152, UR4 ;  /* 0x00000004986c7c36 */ /* 0x001fe20008000000 */
[----:B------:R-:W-:Y:S02]  /*6e60*/  IADD3.X R109, PT, PT, R153, UR5, RZ, P2, !PT ;  /* 0x00000005996d7c10 */ /* 0x000fe400097fe4ff */
[----:B------:R-:W-:Y:S01]  /*6e70*/  IADD3 RZ, P2, PT, R154, UR4, RZ ;  /* 0x000000049aff7c10 */ /* 0x000fe2000ff5e0ff */
[----:B------:R0:W-:Y:S04]  /*6e80*/  STS.U16 [R215+UR6+0x4f00], R124 ;  /* 0x004f007cd7007988 */ /* 0x0001e80008000406 */
[----:B------:R1:W2:Y:S01]  /*6e90*/  @!P0 LDG.E.U16 R207, desc[UR12][R108.64] ;  /* 0x0000000c6ccf8981 */ /* 0x0002a2000c1e1500 */
[----:B0-----:R-:W-:-:S02]  /*6ea0*/  PRMT R124, RZ, 0x7610, R124 ;  /* 0x00007610ff7c7816 */ /* 0x001fc4000000007c */
[----:B------:R-:W-:Y:S01]  /*6eb0*/  LOP3.LUT R215, R215, 0x10, RZ, 0x3c, !PT ;  /* 0x00000010d7d77812 */ /* 0x000fe200078e3cff */
[----:B-1----:R-:W-:Y:S01]  /*6ec0*/  VIADD R108, R154, UR4 ;  /* 0x000000049a6c7c36 */ /* 0x002fe20008000000 */
[----:B------:R-:W-:Y:S02]  /*6ed0*/  IADD3.X R109, PT, PT, R155, UR5, RZ, P2, !PT ;  /* 0x000000059b6d7c10 */ /* 0x000fe400097fe4ff */
[C---:B------:R-:W-:Y:S01]  /*6ee0*/  IADD3 RZ, P2, PT, R156.reuse, UR4, RZ ;  /* 0x000000049cff7c10 */ /* 0x040fe2000ff5e0ff */
[----:B------:R0:W-:Y:S04]  /*6ef0*/  STS.U16 [R215+UR6+0x4080], R119 ;  /* 0x00408077d7007988 */ /* 0x0001e80008000406 */
[----:B------:R1:W2:Y:S01]  /*6f00*/  @!P1 LDG.E.U16 R124, desc[UR12][R108.64] ;  /* 0x0000000c6c7c9981 */ /* 0x0002a2000c1e1500 */
[----:B0-----:R-:W-:Y:S01]  /*6f10*/  PRMT R119, RZ, 0x7610, R119 ;  /* 0x00007610ff777816 */ /* 0x001fe20000000077 */
[----:B-1----:R-:W-:Y:S01]  /*6f20*/  VIADD R108, R156, UR4 ;  /* 0x000000049c6c7c36 */ /* 0x002fe20008000000 */
[----:B------:R-:W-:-:S02]  /*6f30*/  IADD3.X R109, PT, PT, R157, UR5, RZ, P2, !PT ;  /* 0x000000059d6d7c10 */ /* 0x000fc400097fe4ff */
[C---:B------:R-:W-:Y:S01]  /*6f40*/  IADD3 RZ, P2, PT, R158.reuse, UR4, RZ ;  /* 0x000000049eff7c10 */ /* 0x040fe2000ff5e0ff */
[----:B------:R0:W-:Y:S04]  /*6f50*/  STS.U16 [R215+UR6+0x4180], R134 ;  /* 0x00418086d7007988 */ /* 0x0001e80008000406 */
[----:B------:R1:W2:Y:S01]  /*6f60*/  @!P0 LDG.E.U16 R119, desc[UR12][R108.64] ;  /* 0x0000000c6c778981 */ /* 0x0002a2000c1e1500 */
[----:B0-----:R-:W-:Y:S01]  /*6f70*/  PRMT R134, RZ, 0x7610, R134 ;  /* 0x00007610ff867816 */ /* 0x001fe20000000086 */
        /* <DEDUP_REMOVED lines=20> */
[----:B------:R-:W-:Y:S01]  /*70c0*/  IADD3 RZ, P2, PT, R166, UR4, RZ ;  /* 0x00000004a6ff7c10 */ /* 0x000fe2000ff5e0ff */
[----:B------:R0:W-:Y:S04]  /*70d0*/  STS.U16 [R215+UR6+0x4580], R194 ;  /* 0x004580c2d7007988 */ /* 0x0001e80008000406 */
[----:B------:R1:W2:Y:S01]  /*70e0*/  @!P0 LDG.E.U16 R125, desc[UR12][R108.64] ;  /* 0x0000000c6c7d8981 */ /* 0x0002a2000c1e1500 */
[----:B0-----:R-:W-:-:S03]  /*70f0*/  PRMT R194, RZ, 0x7610, R194 ;  /* 0x00007610ffc27816 */ /* 0x001fc600000000c2 */
[----:B------:R0:W-:Y:S01]  /*7100*/  STS.U16 [R215+UR6+0x4680], R200 ;  /* 0x004680c8d7007988 */ /* 0x0001e20008000406 */
[----:B-1----:R-:W-:Y:S01]  /*7110*/  VIADD R108, R166, UR4 ;  /* 0x00000004a66c7c36 */ /* 0x002fe20008000000 */
[----:B------:R-:W-:-:S05]  /*7120*/  IADD3.X R109, PT, PT, R167, UR5, RZ, P2, !PT ;  /* 0x00000005a76d7c10 */ /* 0x000fca00097fe4ff */
[----:B------:R1:W2:Y:S01]  /*7130*/  @!P1 LDG.E.U16 R194, desc[UR12][R108.64] ;  /* 0x0000000c6cc29981 */ /* 0x0002a2000c1e1500 */
[----:B0-----:R-:W-:-:S04]  /*7140*/  IADD3 R200, P2, PT, R122, UR4, RZ ;  /* 0x000000047ac87c10 */ /* 0x001fc8000ff5e0ff */
[----:B------:R-:W-:Y:S02]  /*7150*/  IADD3.X R201, PT, PT, R123, UR5, RZ, P2, !PT ;  /* 0x000000057bc97c10 */ /* 0x000fe400097fe4ff */
[----:B------:R-:W2:Y:S01]  /*7160*/  LDL.64 R122, [R1+0x30] ;  /* 0x00003000017a7983 */ /* 0x000ea20000100a00 */
[----:B-1----:R-:W-:-:S06]  /*7170*/  PRMT R108, RZ, 0x7610, R108 ;  /* 0x00007610ff6c7816 */ /* 0x002fcc000000006c */
[----:B------:R0:W3:Y:S02]  /*7180*/  @!P1 LDG.E.U16 R108, desc[UR12][R200.64] ;  /* 0x0000000cc86c9981 */ /* 0x0000e4000c1e1500 */
[----:B0-----:R-:W-:-:S04]  /*7190*/  IADD3 R200, P2, PT, R120, UR4, RZ ;  /* 0x0000000478c87c10 */ /* 0x001fc8000ff5e0ff */
[----:B------:R-:W-:Y:S02]  /*71a0*/  IADD3.X R201, PT, PT, R121, UR5, RZ, P2, !PT ;  /* 0x0000000579c97c10 */ /* 0x000fe400097fe4ff */
[----:B------:R-:W3:Y:S01]  /*71b0*/  LDL.64 R120, [R1+0x38] ;  /* 0x0000380001787983 */ /* 0x000ee20000100a00 */
[----:B------:R-:W-:-:S03]  /*71c0*/  PRMT R109, RZ, 0x7610, R109 ;  /* 0x00007610ff6d7816 */ /* 0x000fc6000000006d */
[----:B------:R0:W-:Y:S04]  /*71d0*/  STS.U16 [R215+UR6+0x4780], R218 ;  /* 0x004780dad7007988 */ /* 0x0001e80008000406 */
[----:B------:R1:W4:Y:S01]  /*71e0*/  @!P0 LDG.E.U16 R109, desc[UR12][R200.64] ;  /* 0x0000000cc86d8981 */ /* 0x000322000c1e1500 */
[----:B0-----:R-:W-:Y:S02]  /*71f0*/  PRMT R218, RZ, 0x7610, R218 ;  /* 0x00007610ffda7816 */ /* 0x001fe400000000da */
[----:B-1----:R-:W-:-:S04]  /*7200*/  IADD3 R200, P2, PT, R174, UR4, RZ ;  /* 0x00000004aec87c10 */ /* 0x002fc8000ff5e0ff */
[----:B------:R-:W-:Y:S01]  /*7210*/  IADD3.X R201, PT, PT, R175, UR5, RZ, P2, !PT ;  /* 0x00000005afc97c10 */ /* 0x000fe200097fe4ff */
        /* <DEDUP_REMOVED lines=18> */
[----:B--2---:R-:W-:-:S04]  /*7340*/  IADD3 R200, P2, PT, R122, UR4, RZ ;  /* 0x000000047ac87c10 */ /* 0x004fc8000ff5e0ff */
[----:B------:R-:W-:Y:S02]  /*7350*/  IADD3.X R201, PT, PT, R123, UR5, RZ, P2, !PT ;  /* 0x000000057bc97c10 */ /* 0x000fe400097fe4ff */
[----:B------:R-:W2:Y:S04]  /*7360*/  LDL.64 R122, [R1+0x100] ;  /* 0x00010000017a7983 */ /* 0x000ea80000100a00 */
[----:B------:R3:W4:Y:S02]  /*7370*/  @!P1 LDG.E.U16 R212, desc[UR12][R200.64] ;  /* 0x0000000cc8d49981 */ /* 0x000724000c1e1500 */
[----:B---3--:R-:W-:-:S04]  /*7380*/  IADD3 R200, P2, PT, R120, UR4, RZ ;  /* 0x0000000478c87c10 */ /* 0x008fc8000ff5e0ff */
[----:B------:R-:W-:Y:S02]  /*7390*/  IADD3.X R201, PT, PT, R121, UR5, RZ, P2, !PT ;  /* 0x0000000579c97c10 */ /* 0x000fe400097fe4ff */
[----:B------:R-:W3:Y:S04]  /*73a0*/  LDL.64 R120, [R1+0x108] ;  /* 0x0001080001787983 */ /* 0x000ee80000100a00 */
[----:B------:R0:W-:Y:S02]  /*73b0*/  STS.U16 [R215+UR6+0x4d80], R213 ;  /* 0x004d80d5d7007988 */ /* 0x0001e40008000406 */
[----:B0-----:R-:W-:Y:S02]  /*73c0*/  PRMT R213, RZ, 0x7610, R213 ;  /* 0x00007610ffd57816 */ /* 0x001fe400000000d5 */
[----:B------:R0:W-:Y:S04]  /*73d0*/  STS.U16 [R215+UR6+0x4e80], R214 ;  /* 0x004e80d6d7007988 */ /* 0x0001e80008000406 */
[----:B------:R1:W4:Y:S01]  /*73e0*/  @!P0 LDG.E.U16 R213, desc[UR12][R200.64] ;  /* 0x0000000cc8d58981 */ /* 0x000322000c1e1500 */
[----:B0-----:R-:W-:-:S02]  /*73f0*/  PRMT R214, RZ, 0x7610, R214 ;  /* 0x00007610ffd67816 */ /* 0x001fc400000000d6 */
[----:B-1----:R-:W-:-:S04]  /*7400*/  IADD3 R200, P2, PT, R138, UR4, RZ ;  /* 0x000000048ac87c10 */ /* 0x002fc8000ff5e0ff */
[----:B------:R-:W-:Y:S01]  /*7410*/  IADD3.X R201, PT, PT, R139, UR5, RZ, P2, !PT ;  /* 0x000000058bc97c10 */ /* 0x000fe200097fe4ff */
[----:B------:R0:W-:Y:S04]  /*7420*/  STS.U16 [R215+UR6+0x4f80], R203 ;  /* 0x004f80cbd7007988 */ /* 0x0001e80008000406 */
[----:B------:R5:W4:Y:S04]  /*7430*/  @!P1 LDG.E.U16 R214, desc[UR12][R200.64] ;  /* 0x0000000cc8d69981 */ /* 0x000b28000c1e1500 */
[----:B------:R1:W-:Y:S01]  /*7440*/  STS.U16 [R215+UR6+0x4880], R217 ;  /* 0x004880d9d7007988 */ /* 0x0003e20008000406 */
[----:B0-----:R-:W-:-:S03]  /*7450*/  LOP3.LUT R203, R148, 0x3f, RZ, 0xc0, !PT ;  /* 0x0000003f94cb7812 */ /* 0x001fc600078ec0ff */
[----:B------:R-:W4:Y:S01]  /*7460*/  LDL.LU.64 R138, [R1+0x1b0] ;  /* 0x0001b000018a7983 */ /* 0x000f220000300a00 */
[----:B-----5:R-:W-:Y:S02]  /*7470*/  IADD3 R200, P2, PT, R150, UR4, RZ ;  /* 0x0000000496c87c10 */ /* 0x020fe4000ff5e0ff */
[----:B-1----:R-:W-:Y:S01]  /*7480*/  PRMT R215, RZ, 0x7610, R215 ;  /* 0x00007610ffd77816 */ /* 0x002fe200000000d7 */
[----:B------:R-:W-:Y:S01]  /*7490*/  IMAD.SHL.U32 R203, R203, 0x2, RZ ;  /* 0x00000002cbcb7824 */ /* 0x000fe200078e00ff */
[----:B------:R-:W-:Y:S01]  /*74a0*/  IADD3.X R201, PT, PT, R151, UR5, RZ, P2, !PT ;  /* 0x0000000597c97c10 */ /* 0x000fe200097fe4ff */
[----:B------:R-:W5:Y:S04]  /*74b0*/  LDL.64 R148, [R1+0xc0] ;  /* 0x0000c00001947983 */ /* 0x000f680000100a00 */
[----:B------:R2:W4:Y:S04]  /*74c0*/  @!P0 LDG.E.U16 R215, desc[UR12][R200.64] ;  /* 0x0000000cc8d78981 */ /* 0x000528000c1e1500 */
[----:B------:R0:W-:Y:S01]  /*74d0*/  STS.U16 [R203+UR6+0x2000], R216 ;  /* 0x002000d8cb007988 */ /* 0x0001e20008000406 */
[----:B------:R-:W-:-:S03]  /*74e0*/  PRMT R217, RZ, 0x7610, R217 ;  /* 0x00007610ffd97816 */ /* 0x000fc600000000d9 */
[----:B------:R1:W-:Y:S04]  /*74f0*/  STS.U16 [R203+UR6+0x2800], R204 ;  /* 0x002800cccb007988 */ /* 0x0003e80008000406 */
[----:B------:R1:W-:Y:S01]  /*7500*/  STS.U16 [R203+UR6+0x2880], R205 ;  /* 0x002880cdcb007988 */ /* 0x0003e20008000406 */
[----:B0-----:R-:W-:-:S03]  /*7510*/  PRMT R216, RZ, 0x7610, R216 ;  /* 0x00007610ffd87816 */ /* 0x001fc600000000d8 */
[----:B------:R-:W4:Y:S01]  /*7520*/  LDL.64 R150, [R1+0x48] ;  /* 0x0000480001967983 */ /* 0x000f220000100a00 */
[----:B--2---:R-:W-:-:S04]  /*7530*/  IADD3 R200, P2, PT, R122, UR4, RZ ;  /* 0x000000047ac87c10 */ /* 0x004fc8000ff5e0ff */
[----:B------:R-:W-:Y:S02]  /*7540*/  IADD3.X R201, PT, PT, R123, UR5, RZ, P2, !PT ;  /* 0x000000057bc97c10 */ /* 0x000fe400097fe4ff */
[----:B-1----:R-:W-:Y:S01]  /*7550*/  PRMT R204, RZ, 0x7610, R204 ;  /* 0x00007610ffcc7816 */ /* 0x002fe200000000cc */
[----:B------:R0:W-:Y:S04]  /*7560*/  STS.U16 [R203+UR6+0x3000], R206 ;  /* 0x003000cecb007988 */ /* 0x0001e80008000406 */
[----:B------:R3:W2:Y:S01]  /*7570*/  @!P1 LDG.E.U16 R216, desc[UR12][R200.64] ;  /* 0x0000000cc8d89981 */ /* 0x0006a2000c1e1500 */
[----:B------:R-:W-:-:S03]  /*7580*/  PRMT R205, RZ, 0x7610, R205 ;  /* 0x00007610ffcd7816 */ /* 0x000fc600000000cd */
[----:B------:R1:W-:Y:S04]  /*7590*/  STS.U16 [R203+UR6+0x3080], R207 ;  /* 0x003080cfcb007988 */ /* 0x0003e80008000406 */
[----:B------:R-:W2:Y:S01]  /*75a0*/  LDL.64 R122, [R1+0x110] ;  /* 0x00011000017a7983 */ /* 0x000ea20000100a00 */
[----:B---3--:R-:W-:-:S04]  /*75b0*/  IADD3 R200, P2, PT, R120, UR4, RZ ;  /* 0x0000000478c87c10 */ /* 0x008fc8000ff5e0ff */
[----:B------:R-:W-:Y:S02]  /*75c0*/  IADD3.X R201, PT, PT, R121, UR5, RZ, P2, !PT ;  /* 0x0000000579c97c10 */ /* 0x000fe400097fe4ff */
[----:B------:R-:W3:Y:S04]  /*75d0*/  LDL.64 R120, [R1+0x40] ;  /* 0x0000400001787983 */ /* 0x000ee80000100a00 */
[----:B------:R0:W2:Y:S02]  /*75e0*/  @!P0 LDG.E.U16 R217, desc[UR12][R200.64] ;  /* 0x0000000cc8d98981 */ /* 0x0000a4000c1e1500 */
[----:B0-----:R-:W-:-:S04]  /*75f0*/  IADD3 R200, P2, PT, R176, UR4, RZ ;  /* 0x00000004b0c87c10 */ /* 0x001fc8000ff5e0ff */
[----:B------:R-:W-:-:S05]  /*7600*/  IADD3.X R201, PT, PT, R177, UR5, RZ, P2, !PT ;  /* 0x00000005b1c97c10 */ /* 0x000fca00097fe4ff */
[----:B------:R0:W2:Y:S02]  /*7610*/  @!P1 LDG.E.U16 R204, desc[UR12][R200.64] ;  /* 0x0000000cc8cc9981 */ /* 0x0000a4000c1e1500 */
[----:B0-----:R-:W-:-:S04]  /*7620*/  IADD3 R200, P2, PT, R178, UR4, RZ ;  /* 0x00000004b2c87c10 */ /* 0x001fc8000ff5e0ff */
[----:B------:R-:W-:-:S05]  /*7630*/  IADD3.X R201, PT, PT, R179, UR5, RZ, P2, !PT ;  /* 0x00000005b3c97c10 */ /* 0x000fca00097fe4ff */
[----:B------:R0:W2:Y:S01]  /*7640*/  @!P0 LDG.E.U16 R205, desc[UR12][R200.64] ;  /* 0x0000000cc8cd8981 */ /* 0x0000a2000c1e1500 */
[----:B------:R-:W-:Y:S02]  /*7650*/  PRMT R206, RZ, 0x7610, R206 ;  /* 0x00007610ffce7816 */ /* 0x000fe400000000ce */
[----:B0-----:R-:W-:-:S04]  /*7660*/  IADD3 R200, P2, PT, R234, UR4, RZ ;  /* 0x00000004eac87c10 */ /* 0x001fc8000ff5e0ff */
[----:B------:R-:W-:-:S05]  /*7670*/  IADD3.X R201, PT, PT, R235, UR5, RZ, P2, !PT ;  /* 0x00000005ebc97c10 */ /* 0x000fca00097fe4ff */
[----:B------:R0:W2:Y:S01]  /*7680*/  @!P1 LDG.E.U16 R206, desc[UR12][R200.64] ;  /* 0x0000000cc8ce9981 */ /* 0x0000a2000c1e1500 */
[----:B-1----:R-:W-:Y:S02]  /*7690*/  PRMT R207, RZ, 0x7610, R207 ;  /* 0x00007610ffcf7816 */ /* 0x002fe400000000cf */
[----:B0-----:R-:W-:-:S04]  /*76a0*/  IADD3 R200, P2, PT, R238, UR4, RZ ;  /* 0x00000004eec87c10 */ /* 0x001fc8000ff5e0ff */
[----:B------:R-:W-:-:S05]  /*76b0*/  IADD3.X R201, PT, PT, R239, UR5, RZ, P2, !PT ;  /* 0x00000005efc97c10 */ /* 0x000fca00097fe4ff */
[----:B------:R3:W2:Y:S02]  /*76c0*/  @!P0 LDG.E.U16 R207, desc[UR12][R200.64] ;  /* 0x0000000cc8cf8981 */ /* 0x0006a4000c1e1500 */
[----:B---3--:R-:W-:-:S04]  /*76d0*/  IADD3 R200, P2, PT, R120, UR4, RZ ;  /* 0x0000000478c87c10 */ /* 0x008fc8000ff5e0ff */
[----:B------:R-:W-:Y:S02]  /*76e0*/  IADD3.X R201, PT, PT, R121, UR5, RZ, P2, !PT ;  /* 0x0000000579c97c10 */ /* 0x000fe400097fe4ff */
[----:B------:R-:W3:Y:S04]  /*76f0*/  LDL.64 R120, [R1+0x118] ;  /* 0x0001180001787983 */ /* 0x000ee80000100a00 */
[----:B------:R0:W-:Y:S02]  /*7700*/  STS.U16 [R203+UR6+0x2080], R208 ;  /* 0x002080d0cb007988 */ /* 0x0001e40008000406 */
[----:B0-----:R-:W-:Y:S02]  /*7710*/  PRMT R208, RZ, 0x7610, R208 ;  /* 0x00007610ffd07816 */ /* 0x001fe400000000d0 */
[----:B----4-:R0:W-:Y:S04]  /*7720*/  STS.U16 [R203+UR6], R209 ;  /* 0x000000d1cb007988 */ /* 0x0101e80008000406 */
[----:B------:R1:W4:Y:S01]  /*7730*/  @!P1 LDG.E.U16 R208, desc[UR12][R200.64] ;  /* 0x0000000cc8d09981 */ /* 0x000322000c1e1500 */
[----:B0-----:R-:W-:-:S02]  /*7740*/  PRMT R209, RZ, 0x7610, R209 ;  /* 0x00007610ffd17816 */ /* 0x001fc400000000d1 */
[----:B-1----:R-:W-:-:S04]  /*7750*/  IADD3 R200, P2, PT, R150, UR4, RZ ;  /* 0x0000000496c87c10 */ /* 0x002fc8000ff5e0ff */
[----:B------:R-:W-:Y:S02]  /*7760*/  IADD3.X R201, PT, PT, R151, UR5, RZ, P2, !PT ;  /* 0x0000000597c97c10 */ /* 0x000fe400097fe4ff */
[----:B------:R-:W4:Y:S04]  /*7770*/  LDL.64 R150, [R1+0x50] ;  /* 0x0000500001967983 */ /* 0x000f280000100a00 */
[----:B------:R5:W4:Y:S04]  /*7780*/  @!P0 LDG.E.U16 R209, desc[UR12][R200.64] ;  /* 0x0000000cc8d18981 */ /* 0x000b28000c1e1500 */
[----:B------:R0:W-:Y:S01]  /*7790*/  STS.U16 [R203+UR6+0x800], R210 ;  /* 0x000800d2cb007988 */ /* 0x0001e20008000406 */
[----:B-----5:R-:W-:-:S02]  /*77a0*/  IADD3 R200, P2, PT, R148, UR4, RZ ;  /* 0x0000000494c87c10 */ /* 0x020fc4000ff5e0ff */
[----:B0-----:R-:W-:Y:S02]  /*77b0*/  PRMT R210, RZ, 0x7610, R210 ;  /* 0x00007610ffd27816 */ /* 0x001fe400000000d2 */
[----:B------:R-:W-:Y:S02]  /*77c0*/  IADD3.X R201, PT, PT, R149, UR5, RZ, P2, !PT ;  /* 0x0000000595c97c10 */ /* 0x000fe400097fe4ff */
[----:B------:R-:W5:Y:S04]  /*77d0*/  LDL.64 R148, [R1+0x58] ;  /* 0x0000580001947983 */ /* 0x000f680000100a00 */
[----:B------:R2:W4:Y:S04]  /*77e0*/  @!P1 LDG.E.U16 R210, desc[UR12][R200.64] ;  /* 0x0000000cc8d29981 */ /* 0x000528000c1e1500 */
[----:B------:R0:W-:Y:S01]  /*77f0*/  STS.U16 [R203+UR6+0x880], R211 ;  /* 0x000880d3cb007988 */ /* 0x0001e20008000406 */
[----:B--2---:R-:W-:-:S02]  /*7800*/  IADD3 R200, P2, PT, R122, UR4, RZ ;  /* 0x000000047ac87c10 */ /* 0x004fc4000ff5e0ff */
[----:B0-----:R-:W-:Y:S02]  /*7810*/  PRMT R211, RZ, 0x7610, R211 ;  /* 0x00007610ffd37816 */ /* 0x001fe400000000d3 */
[----:B------:R-:W-:Y:S02]  /*7820*/  IADD3.X R201, PT, PT, R123, UR5, RZ, P2, !PT ;  /* 0x000000057bc97c10 */ /* 0x000fe400097fe4ff */
[----:B------:R-:W2:Y:S04]  /*7830*/  LDL.64 R122, [R1+0x120] ;  /* 0x00012000017a7983 */ /* 0x000ea80000100a00 */
[----:B------:R3:W2:Y:S02]  /*7840*/  @!P1 LDG.E.U16 R211, desc[UR12][R200.64] ;  /* 0x0000000cc8d39981 */ /* 0x0006a4000c1e1500 */
[----:B---3--:R-:W-:-:S04]  /*7850*/  IADD3 R200, P2, PT, R120, UR4, RZ ;  /* 0x0000000478c87c10 */ /* 0x008fc8000ff5e0ff */
[----:B------:R-:W-:Y:S02]  /*7860*/  IADD3.X R201, PT, PT, R121, UR5, RZ, P2, !PT ;  /* 0x0000000579c97c10 */ /* 0x000fe400097fe4ff */
[----:B------:R-:W3:Y:S04]  /*7870*/  LDL.64 R120, [R1+0x128] ;  /* 0x0001280001787983 */ /* 0x000ee80000100a00 */
[----:B------:R0:W-:Y:S02]  /*7880*/  STS.U16 [R203+UR6+0x1000], R212 ;  /* 0x001000d4cb007988 */ /* 0x0001e40008000406 */
[----:B0-----:R-:W-:Y:S02]  /*7890*/  PRMT R212, RZ, 0x7610, R212 ;  /* 0x00007610ffd47816 */ /* 0x001fe400000000d4 */
[----:B------:R0:W-:Y:S04]  /*78a0*/  STS.U16 [R203+UR6+0x1080], R213 ;  /* 0x001080d5cb007988 */ /* 0x0001e80008000406 */
[----:B------:R1:W3:Y:S01]  /*78b0*/  @!P0 LDG.E.U16 R212, desc[UR12][R200.64] ;  /* 0x0000000cc8d48981 */ /* 0x0002e2000c1e1500 */
[----:B0-----:R-:W-:-:S02]  /*78c0*/  PRMT R213, RZ, 0x7610, R213 ;  /* 0x00007610ffd57816 */ /* 0x001fc400000000d5 */
[----:B-1----:R-:W-:-:S04]  /*78d0*/  IADD3 R200, P2, PT, R180, UR4, RZ ;  /* 0x00000004b4c87c10 */ /* 0x002fc8000ff5e0ff */
[----:B------:R-:W-:Y:S01]  /*78e0*/  IADD3.X R201, PT, PT, R181, UR5, RZ, P2, !PT ;  /* 0x00000005b5c97c10 */ /* 0x000fe200097fe4ff */
[----:B------:R0:W-:Y:S04]  /*78f0*/  STS.U16 [R203+UR6+0x1800], R214 ;  /* 0x001800d6cb007988 */ /* 0x0001e80008000406 */
[----:B------:R1:W3:Y:S01]  /*7900*/  @!P1 LDG.E.U16 R213, desc[UR12][R200.64] ;  /* 0x0000000cc8d59981 */ /* 0x0002e2000c1e1500 */
[----:B0-----:R-:W-:Y:S02]  /*7910*/  PRMT R214, RZ, 0x7610, R214 ;  /* 0x00007610ffd67816 */ /* 0x001fe400000000d6 */
        /* <DEDUP_REMOVED lines=10> */
[----:B-1----:R-:W-:Y:S01]  /*79c0*/  IADD3 R200, P2, PT, R242, UR4, RZ ;  /* 0x00000004f2c87c10 */ /* 0x002fe2000ff5e0ff */
[----:B------:R0:W-:Y:S03]  /*79d0*/  STS.U16 [R203+UR6+0x80], R218 ;  /* 0x000080dacb007988 */ /* 0x0001e60008000406 */
[----:B------:R-:W-:Y:S01]  /*79e0*/  IADD3.X R201, PT, PT, R243, UR5, RZ, P2, !PT ;  /* 0x00000005f3c97c10 */ /* 0x000fe200097fe4ff */
[----:B------:R-:W-:Y:S04]  /*79f0*/  STS.U16 [R203+UR6+0x3880], R217 ;  /* 0x003880d9cb007988 */ /* 0x000fe80008000406 */
[----:B------:R4:W3:Y:S01]  /*7a00*/  @!P0 LDG.E.U16 R216, desc[UR12][R200.64] ;  /* 0x0000000cc8d88981 */ /* 0x0008e2000c1e1500 */
[----:B0-----:R-:W-:-:S05]  /*7a10*/  LOP3.LUT R218, R203, 0x10, RZ, 0x3c, !PT ;  /* 0x00000010cbda7812 */ /* 0x001fca00078e3cff */
[----:B------:R0:W-:Y:S01]  /*7a20*/  STS.U16 [R218+UR6+0x1980], R202 ;  /* 0x001980cada007988 */ /* 0x0001e20008000406 */
[----:B----4-:R-:W-:-:S04]  /*7a30*/  IADD3 R200, P2, PT, R150, UR4, RZ ;  /* 0x0000000496c87c10 */ /* 0x010fc8000ff5e0ff */
[----:B------:R-:W-:Y:S02]  /*7a40*/  IADD3.X R201, PT, PT, R151, UR5, RZ, P2, !PT ;  /* 0x0000000597c97c10 */ /* 0x000fe400097fe4ff */
[----:B------:R-:W4:Y:S01]  /*7a50*/  LDL.64 R150, [R1+0x60] ;  /* 0x0000600001967983 */ /* 0x000f220000100a00 */
[----:B0-----:R-:W-:-:S06]  /*7a60*/  PRMT R202, RZ, 0x7610, R202 ;  /* 0x00007610ffca7816 */ /* 0x001fcc00000000ca */
[----:B------:R5:W4:Y:S01]  /*7a70*/  @!P1 LDG.E.U16 R202, desc[UR12][R200.64] ;  /* 0x0000000cc8ca9981 */ /* 0x000b22000c1e1500 */
[----:B------:R-:W-:Y:S02]  /*7a80*/  PRMT R217, RZ, 0x7610, R217 ;  /* 0x00007610ffd97816 */ /* 0x000fe400000000d9 */
[----:B-----5:R-:W-:-:S04]  /*7a90*/  IADD3 R200, P2, PT, R148, UR4, RZ ;  /* 0x0000000494c87c10 */ /* 0x020fc8000ff5e0ff */
[----:B------:R-:W-:Y:S02]  /*7aa0*/  IADD3.X R201, PT, PT, R149, UR5, RZ, P2, !PT ;  /* 0x0000000595c97c10 */ /* 0x000fe400097fe4ff */
[----:B------:R-:W5:Y:S04]  /*7ab0*/  LDL.64 R148, [R1+0x68] ;  /* 0x0000680001947983 */ /* 0x000f680000100a00 */
[----:B------:R2:W-:Y:S04]  /*7ac0*/  STS.U16 [R218+UR6+0x2180], R198 ;  /* 0x002180c6da007988 */ /* 0x0005e80008000406 */
[----:B------:R0:W5:Y:S01]  /*7ad0*/  @!P0 LDG.E.U16 R217, desc[UR12][R200.64] ;  /* 0x0000000cc8d98981 */ /* 0x000162000c1e1500 */
[----:B--2---:R-:W-:-:S03]  /*7ae0*/  IADD3 R198, P2, PT, R122, UR4, RZ ;  /* 0x000000047ac67c10 */ /* 0x004fc6000ff5e0ff */
[----:B------:R1:W-:Y:S01]  /*7af0*/  STS.U16 [R218+UR6+0x2100], R199 ;  /* 0x002100c7da007988 */ /* 0x0003e20008000406 */
[----:B0-----:R-:W-:Y:S02]  /*7b00*/  PRMT R200, RZ, 0x7610, R200 ;  /* 0x00007610ffc87816 */ /* 0x001fe400000000c8 */
[----:B-1----:R-:W-:Y:S02]  /*7b10*/  IADD3.X R199, PT, PT, R123, UR5, RZ, P2, !PT ;  /* 0x000000057bc77c10 */ /* 0x002fe400097fe4ff */
        /* <DEDUP_REMOVED lines=21> */
[----:B------:R-:W-:-:S05]  /*7c70*/  IADD3.X R199, PT, PT, R245, UR5, RZ, P2, !PT ;  /* 0x00000005f5c77c10 */ /* 0x000fca00097fe4ff */
[----:B------:R0:W3:Y:S01]  /*7c80*/  @!P1 LDG.E.U16 R119, desc[UR12][R198.64] ;  /* 0x0000000cc6779981 */ /* 0x0000e2000c1e1500 */
[----:B------:R-:W-:Y:S02]  /*7c90*/  PRMT R201, RZ, 0x7610, R201 ;  /* 0x00007610ffc97816 */ /* 0x000fe400000000c9 */
[----:B0-----:R-:W-:-:S04]  /*7ca0*/  IADD3 R198, P2, PT, R246, UR4, RZ ;  /* 0x00000004f6c67c10 */ /* 0x001fc8000ff5e0ff */
[----:B------:R-:W-:Y:S01]  /*7cb0*/  IADD3.X R199, PT, PT, R247, UR5, RZ, P2, !PT ;  /* 0x00000005f7c77c10 */ /* 0x000fe200097fe4ff */
[----:B------:R0:W-:Y:S04]  /*7cc0*/  STS.U16 [R218+UR6+0x100], R204 ;  /* 0x000100ccda007988 */ /* 0x0001e80008000406 */
[----:B------:R4:W3:Y:S01]  /*7cd0*/  @!P0 LDG.E.U16 R201, desc[UR12][R198.64] ;  /* 0x0000000cc6c98981 */ /* 0x0008e2000c1e1500 */
[----:B0-----:R-:W-:Y:S02]  /*7ce0*/  PRMT R204, RZ, 0x7610, R204 ;  /* 0x00007610ffcc7816 */ /* 0x001fe400000000cc */
[----:B----4-:R-:W-:-:S04]  /*7cf0*/  IADD3 R198, P2, PT, R150, UR4, RZ ;  /* 0x0000000496c67c10 */ /* 0x010fc8000ff5e0ff */
[----:B------:R-:W-:Y:S01]  /*7d00*/  IADD3.X R199, PT, PT, R151, UR5, RZ, P2, !PT ;  /* 0x0000000597c77c10 */ /* 0x000fe200097fe4ff */
[----:B------:R0:W-:Y:S04]  /*7d10*/  STS.U16 [R218+UR6+0x180], R205 ;  /* 0x000180cdda007988 */ /* 0x0001e80008000406 */
[----:B------:R5:W4:Y:S04]  /*7d20*/  @!P1 LDG.E.U16 R204, desc[UR12][R198.64] ;  /* 0x0000000cc6cc9981 */ /* 0x000b28000c1e1500 */
[----:B------:R1:W-:Y:S01]  /*7d30*/  STS.U16 [R218+UR6+0x900], R206 ;  /* 0x000900ceda007988 */ /* 0x0003e20008000406 */
[----:B0-----:R-:W-:-:S03]  /*7d40*/  PRMT R205, RZ, 0x7610, R205 ;  /* 0x00007610ffcd7816 */ /* 0x001fc600000000cd */
[----:B------:R0:W-:Y:S04]  /*7d50*/  STS.U16 [R218+UR6+0x980], R207 ;  /* 0x000980cfda007988 */ /* 0x0001e80008000406 */
[----:B------:R-:W4:Y:S01]  /*7d60*/  LDL.64 R150, [R1+0x78] ;  /* 0x0000780001967983 */ /* 0x000f220000100a00 */
[----:B-----5:R-:W-:-:S04]  /*7d70*/  IADD3 R198, P2, PT, R148, UR4, RZ ;  /* 0x0000000494c67c10 */ /* 0x020fc8000ff5e0ff */
[----:B------:R-:W-:Y:S02]  /*7d80*/  IADD3.X R199, PT, PT, R149, UR5, RZ, P2, !PT ;  /* 0x0000000595c77c10 */ /* 0x000fe400097fe4ff */
[----:B-1----:R-:W-:Y:S01]  /*7d90*/  PRMT R206, RZ, 0x7610, R206 ;  /* 0x00007610ffce7816 */ /* 0x002fe200000000ce */
[----:B------:R1:W-:Y:S04]  /*7da0*/  STS.U16 [R218+UR6+0x1100], R208 ;  /* 0x001100d0da007988 */ /* 0x0003e80008000406 */
[----:B------:R2:W5:Y:S01]  /*7db0*/  @!P0 LDG.E.U16 R205, desc[UR12][R198.64] ;  /* 0x0000000cc6cd8981 */ /* 0x000562000c1e1500 */
[----:B0-----:R-:W-:-:S03]  /*7dc0*/  PRMT R207, RZ, 0x7610, R207 ;  /* 0x00007610ffcf7816 */ /* 0x001fc600000000cf */
[----:B------:R-:W4:Y:S01]  /*7dd0*/  LDL.64 R148, [R1+0xc8] ;  /* 0x0000c80001947983 */ /* 0x000f220000100a00 */
[----:B--2---:R-:W-:-:S04]  /*7de0*/  IADD3 R198, P2, PT, R122, UR4, RZ ;  /* 0x000000047ac67c10 */ /* 0x004fc8000ff5e0ff */
[----:B------:R-:W-:Y:S02]  /*7df0*/  IADD3.X R199, PT, PT, R123, UR5, RZ, P2, !PT ;  /* 0x000000057bc77c10 */ /* 0x000fe400097fe4ff */
[----:B-1----:R-:W-:Y:S01]  /*7e00*/  PRMT R208, RZ, 0x7610, R208 ;  /* 0x00007610ffd07816 */ /* 0x002fe200000000d0 */
[----:B------:R0:W-:Y:S04]  /*7e10*/  STS.U16 [R218+UR6+0x1180], R209 ;  /* 0x001180d1da007988 */ /* 0x0001e80008000406 */
[----:B------:R3:W2:Y:S04]  /*7e20*/  @!P1 LDG.E.U16 R206, desc[UR12][R198.64] ;  /* 0x0000000cc6ce9981 */ /* 0x0006a8000c1e1500 */
[----:B------:R-:W2:Y:S01]  /*7e30*/  LDL.64 R122, [R1+0x140] ;  /* 0x00014000017a7983 */ /* 0x000ea20000100a00 */
[----:B---3--:R-:W-:-:S04]  /*7e40*/  IADD3 R198, P2, PT, R120, UR4, RZ ;  /* 0x0000000478c67c10 */ /* 0x008fc8000ff5e0ff */
[----:B------:R-:W-:Y:S02]  /*7e50*/  IADD3.X R199, PT, PT, R121, UR5, RZ, P2, !PT ;  /* 0x0000000579c77c10 */ /* 0x000fe400097fe4ff */
[----:B------:R-:W3:Y:S04]  /*7e60*/  LDL.64 R120, [R1+0x70] ;  /* 0x0000700001787983 */ /* 0x000ee80000100a00 */
[----:B------:R1:W2:Y:S02]  /*7e70*/  @!P0 LDG.E.U16 R207, desc[UR12][R198.64] ;  /* 0x0000000cc6cf8981 */ /* 0x0002a4000c1e1500 */
[----:B-1----:R-:W-:-:S04]  /*7e80*/  IADD3 R198, P2, PT, R188, UR4, RZ ;  /* 0x00000004bcc67c10 */ /* 0x002fc8000ff5e0ff */
[----:B------:R-:W-:-:S05]  /*7e90*/  IADD3.X R199, PT, PT, R189, UR5, RZ, P2, !PT ;  /* 0x00000005bdc77c10 */ /* 0x000fca00097fe4ff */
[----:B------:R1:W2:Y:S01]  /*7ea0*/  @!P1 LDG.E.U16 R208, desc[UR12][R198.64] ;  /* 0x0000000cc6d09981 */ /* 0x0002a2000c1e1500 */
[----:B0-----:R-:W-:Y:S02]  /*7eb0*/  PRMT R209, RZ, 0x7610, R209 ;  /* 0x00007610ffd17816 */ /* 0x001fe400000000d1 */
[----:B-1----:R-:W-:-:S04]  /*7ec0*/  IADD3 R198, P2, PT, R190, UR4, RZ ;  /* 0x00000004bec67c10 */ /* 0x002fc8000ff5e0ff */
[----:B------:R-:W-:Y:S01]  /*7ed0*/  IADD3.X R199, PT, PT, R191, UR5, RZ, P2, !PT ;  /* 0x00000005bfc77c10 */ /* 0x000fe200097fe4ff */
[----:B------:R0:W-:Y:S04]  /*7ee0*/  STS.U16 [R218+UR6+0x1900], R210 ;  /* 0x001900d2da007988 */ /* 0x0001e80008000406 */
        /* <DEDUP_REMOVED lines=8> */
[----:B------:R-:W-:-:S05]  /*7f70*/  IADD3.X R199, PT, PT, R251, UR5, RZ, P2, !PT ;  /* 0x00000005fbc77c10 */ /* 0x000fca00097fe4ff */
[----:B------:R3:W5:Y:S02]  /*7f80*/  @!P0 LDG.E.U16 R211, desc[UR12][R198.64] ;  /* 0x0000000cc6d38981 */ /* 0x000764000c1e1500 */
[----:B---3--:R-:W-:-:S04]  /*7f90*/  IADD3 R198, P2, PT, R120, UR4, RZ ;  /* 0x0000000478c67c10 */ /* 0x008fc8000ff5e0ff */
[----:B------:R-:W-:Y:S02]  /*7fa0*/  IADD3.X R199, PT, PT, R121, UR5, RZ, P2, !PT ;  /* 0x0000000579c77c10 */ /* 0x000fe400097fe4ff */
[----:B------:R-:W3:Y:S04]  /*7fb0*/  LDL.64 R120, [R1+0x148] ;  /* 0x0001480001787983 */ /* 0x000ee80000100a00 */
[----:B------:R0:W-:Y:S02]  /*7fc0*/  STS.U16 [R218+UR6+0x3980], R212 ;  /* 0x003980d4da007988 */ /* 0x0001e40008000406 */
[----:B0-----:R-:W-:-:S05]  /*7fd0*/  LOP3.LUT R212, R203, 0x20, RZ, 0x3c, !PT ;  /* 0x00000020cbd47812 */ /* 0x001fca00078e3cff */
[----:B------:R0:W-:Y:S02]  /*7fe0*/  STS.U16 [R212+UR6+0x1a00], R131 ;  /* 0x001a0083d4007988 */ /* 0x0001e40008000406 */
[----:B0-----:R-:W-:Y:S02]  /*7ff0*/  PRMT R131, RZ, 0x7610, R131 ;  /* 0x00007610ff837816 */ /* 0x001fe40000000083 */
[----:B------:R0:W-:Y:S04]  /*8000*/  STS.U16 [R212+UR6+0x1a80], R168 ;  /* 0x001a80a8d4007988 */ /* 0x0001e80008000406 */
[----:B------:R4:W5:Y:S01]  /*8010*/  @!P1 LDG.E.U16 R131, desc[UR12][R198.64] ;  /* 0x0000000cc6839981 */ /* 0x000962000c1e1500 */
[----:B0-----:R-:W-:Y:S02]  /*8020*/  PRMT R168, RZ, 0x7610, R168 ;  /* 0x00007610ffa87816 */ /* 0x001fe400000000a8 */
[----:B----4-:R-:W-:-:S04]  /*8030*/  IADD3 R198, P2, PT, R150, UR4, RZ ;  /* 0x0000000496c67c10 */ /* 0x010fc8000ff5e0ff */
[----:B------:R-:W-:Y:S01]  /*8040*/  IADD3.X R199, PT, PT, R151, UR5, RZ, P2, !PT ;  /* 0x0000000597c77c10 */ /* 0x000fe200097fe4ff */
[----:B------:R2:W-:Y:S04]  /*8050*/  STS.U16 [R212+UR6+0x2280], R146 ;  /* 0x00228092d4007988 */ /* 0x0005e80008000406 */
[----:B------:R0:W4:Y:S04]  /*8060*/  @!P0 LDG.E.U16 R168, desc[UR12][R198.64] ;  /* 0x0000000cc6a88981 */ /* 0x000128000c1e1500 */
[----:B------:R1:W-:Y:S01]  /*8070*/  STS.U16 [R212+UR6+0x2200], R147 ;  /* 0x00220093d4007988 */ /* 0x0003e20008000406 */
[----:B------:R-:W-:-:S03]  /*8080*/  PRMT R218, RZ, 0x7610, R218 ;  /* 0x00007610ffda7816 */ /* 0x000fc600000000da */
[----:B------:R1:W-:Y:S01]  /*8090*/  STS.U16 [R212+UR6+0x2a00], R145 ;  /* 0x002a0091d4007988 */ /* 0x0003e20008000406 */
[----:B0-----:R-:W-:-:S03]  /*80a0*/  IADD3 R198, P2, PT, R148, UR4, RZ ;  /* 0x0000000494c67c10 */ /* 0x001fc6000ff5e0ff */
[----:B------:R0:W-:Y:S01]  /*80b0*/  STS.U16 [R212+UR6+0x3200], R134 ;  /* 0x00320086d4007988 */ /* 0x0001e20008000406 */
[----:B------:R-:W-:Y:S02]  /*80c0*/  IADD3.X R199, PT, PT, R149, UR5, RZ, P2, !PT ;  /* 0x0000000595c77c10 */ /* 0x000fe400097fe4ff */
[----:B--2---:R-:W-:Y:S01]  /*80d0*/  IADD3 R146, P2, PT, R122, UR4, RZ ;  /* 0x000000047a927c10 */ /* 0x004fe2000ff5e0ff */
[----:B------:R-:W2:Y:S03]  /*80e0*/  LDL.64 R148, [R1+0x8] ;  /* 0x0000080001947983 */ /* 0x000ea60000100a00 */
[----:B-1----:R-:W-:Y:S01]  /*80f0*/  IADD3.X R147, PT, PT, R123, UR5, RZ, P2, !PT ;  /* 0x000000057b937c10 */ /* 0x002fe200097fe4ff */
[----:B------:R1:W2:Y:S04]  /*8100*/  @!P0 LDG.E.U16 R218, desc[UR12][R198.64] ;  /* 0x0000000cc6da8981 */ /* 0x0002a8000c1e1500 */
[----:B------:R-:W2:Y:S04]  /*8110*/  LDL.64 R122, [R1] ;  /* 0x00000000017a7983 */ /* 0x000ea80000100a00 */
[----:B------:R0:W-:Y:S01]  /*8120*/  STS.U16 [R212+UR6+0x2a80], R135 ;  /* 0x002a8087d4007988 */ /* 0x0001e20008000406 */
[----:B-1----:R-:W-:-:S03]  /*8130*/  PRMT R198, RZ, 0x7610, R198 ;  /* 0x00007610ffc67816 */ /* 0x002fc600000000c6 */
[----:B------:R-:W4:Y:S04]  /*8140*/  LDL.64 R150, [R1+0xd0] ;  /* 0x0000d00001967983 */ /* 0x000f280000100a00 */
[----:B------:R3:W4:Y:S02]  /*8150*/  @!P1 LDG.E.U16 R198, desc[UR12][R146.64] ;  /* 0x0000000c92c69981 */ /* 0x000724000c1e1500 */
[----:B---3--:R-:W-:-:S04]  /*8160*/  IADD3 R146, P2, PT, R120, UR4, RZ ;  /* 0x0000000478927c10 */ /* 0x008fc8000ff5e0ff */
[----:B------:R-:W-:Y:S02]  /*8170*/  IADD3.X R147, PT, PT, R121, UR5, RZ, P2, !PT ;  /* 0x0000000579937c10 */ /* 0x000fe400097fe4ff */
[----:B------:R-:W3:Y:S01]  /*8180*/  LDL.64 R120, [R1+0x80] ;  /* 0x0000800001787983 */ /* 0x000ee20000100a00 */
[----:B------:R-:W-:Y:S02]  /*8190*/  PRMT R145, RZ, 0x7610, R145 ;  /* 0x00007610ff917816 */ /* 0x000fe40000000091 */
[----:B------:R-:W-:-:S04]  /*81a0*/  PRMT R199, RZ, 0x7610, R199 ;  /* 0x00007610ffc77816 */ /* 0x000fc800000000c7 */
[----:B------:R1:W4:Y:S02]  /*81b0*/  @!P0 LDG.E.U16 R145, desc[UR12][R146.64] ;  /* 0x0000000c92918981 */ /* 0x000324000c1e1500 */
[----:B-1----:R-:W-:-:S04]  /*81c0*/  IADD3 R146, P2, PT, R192, UR4, RZ ;  /* 0x00000004c0927c10 */ /* 0x002fc8000ff5e0ff */
[----:B------:R-:W-:Y:S02]  /*81d0*/  IADD3.X R147, PT, PT, R193, UR5, RZ, P2, !PT ;  /* 0x00000005c1937c10 */ /* 0x000fe400097fe4ff */
[----:B0-----:R-:W-:-:S03]  /*81e0*/  IADD3 R134, P2, PT, R220, UR4, RZ ;  /* 0x00000004dc867c10 */ /* 0x001fc6000ff5e0ff */
[----:B------:R0:W4:Y:S01]  /*81f0*/  @!P1 LDG.E.U16 R199, desc[UR12][R146.64] ;  /* 0x0000000c92c79981 */ /* 0x000122000c1e1500 */
[----:B------:R-:W-:Y:S02]  /*8200*/  IADD3.X R135, PT, PT, R221, UR5, RZ, P2, !PT ;  /* 0x00000005dd877c10 */ /* 0x000fe400097fe4ff */
[----:B0-----:R-:W-:-:S06]  /*8210*/  PRMT R146, RZ, 0x7610, R146 ;  /* 0x00007610ff927816 */ /* 0x001fcc0000000092 */
[----:B------:R2:W4:Y:S01]  /*8220*/  @!P0 LDG.E.U16 R146, desc[UR12][R134.64] ;  /* 0x0000000c86928981 */ /* 0x000522000c1e1500 */
[----:B------:R-:W-:-:S03]  /*8230*/  PRMT R147, RZ, 0x7610, R147 ;  /* 0x00007610ff937816 */ /* 0x000fc60000000093 */
[----:B------:R0:W-:Y:S01]  /*8240*/  STS.U16 [R212+UR6+0x200], R213 ;  /* 0x000200d5d4007988 */ /* 0x0001e20008000406 */
[----:B--2---:R-:W-:-:S04]  /*8250*/  IADD3 R134, P2, PT, R122, UR4, RZ ;  /* 0x000000047a867c10 */ /* 0x004fc8000ff5e0ff */
[----:B------:R-:W-:Y:S02]  /*8260*/  IADD3.X R135, PT, PT, R123, UR5, RZ, P2, !PT ;  /* 0x000000057b877c10 */ /* 0x000fe400097fe4ff */
[----:B------:R-:W2:Y:S04]  /*8270*/  LDL.64 R122, [R1+0x88] ;  /* 0x00008800017a7983 */ /* 0x000ea80000100a00 */
[----:B------:R1:W4:Y:S01]  /*8280*/  @!P1 LDG.E.U16 R147, desc[UR12][R134.64] ;  /* 0x0000000c86939981 */ /* 0x000322000c1e1500 */
[----:B0-----:R-:W-:Y:S02]  /*8290*/  PRMT R213, RZ, 0x7610, R213 ;  /* 0x00007610ffd57816 */ /* 0x001fe400000000d5 */
[----:B-1----:R-:W-:-:S04]  /*82a0*/  IADD3 R134, P2, PT, R148, UR4, RZ ;  /* 0x0000000494867c10 */ /* 0x002fc8000ff5e0ff */
[----:B------:R-:W-:Y:S02]  /*82b0*/  IADD3.X R135, PT, PT, R149, UR5, RZ, P2, !PT ;  /* 0x0000000595877c10 */ /* 0x000fe400097fe4ff */
[----:B------:R-:W4:Y:S04]  /*82c0*/  LDL.64 R148, [R1+0xd8] ;  /* 0x0000d80001947983 */ /* 0x000f280000100a00 */
[----:B------:R3:W5:Y:S02]  /*82d0*/  @!P0 LDG.E.U16 R213, desc[UR12][R134.64] ;  /* 0x0000000c86d58981 */ /* 0x000764000c1e1500 */
[----:B---3--:R-:W-:-:S04]  /*82e0*/  IADD3 R134, P2, PT, R120, UR4, RZ ;  /* 0x0000000478867c10 */ /* 0x008fc8000ff5e0ff */
[----:B------:R-:W-:Y:S02]  /*82f0*/  IADD3.X R135, PT, PT, R121, UR5, RZ, P2, !PT ;  /* 0x0000000579877c10 */ /* 0x000fe400097fe4ff */
[----:B------:R-:W3:Y:S04]  /*8300*/  LDL.64 R120, [R1+0x150] ;  /* 0x0001500001787983 */ /* 0x000ee80000100a00 */
[----:B------:R0:W-:Y:S02]  /*8310*/  STS.U16 [R212+UR6+0x280], R214 ;  /* 0x000280d6d4007988 */ /* 0x0001e40008000406 */
[----:B0-----:R-:W-:Y:S02]  /*8320*/  PRMT R214, RZ, 0x7610, R214 ;  /* 0x00007610ffd67816 */ /* 0x001fe400000000d6 */
[----:B------:R0:W-:Y:S04]  /*8330*/  STS.U16 [R212+UR6+0xa00], R215 ;  /* 0x000a00d7d4007988 */ /* 0x0001e80008000406 */
[----:B------:R2:W5:Y:S01]  /*8340*/  @!P1 LDG.E.U16 R214, desc[UR12][R134.64] ;  /* 0x0000000c86d69981 */ /* 0x000562000c1e1500 */
[----:B0-----:R-:W-:-:S03]  /*8350*/  PRMT R215, RZ, 0x7610, R215 ;  /* 0x00007610ffd77816 */ /* 0x001fc600000000d7 */
[----:B------:R0:W-:Y:S02]  /*8360*/  STS.U16 [R212+UR6+0xa80], R216 ;  /* 0x000a80d8d4007988 */ /* 0x0001e40008000406 */
[----:B0-----:R-:W-:Y:S02]  /*8370*/  PRMT R216, RZ, 0x7610, R216 ;  /* 0x00007610ffd87816 */ /* 0x001fe400000000d8 */
[----:B------:R0:W-:Y:S02]  /*8380*/  STS.U16 [R212+UR6+0x1200], R202 ;  /* 0x001200cad4007988 */ /* 0x0001e40008000406 */
[----:B0-----:R-:W-:Y:S02]  /*8390*/  PRMT R202, RZ, 0x7610, R202 ;  /* 0x00007610ffca7816 */ /* 0x001fe400000000ca */
[----:B--2---:R-:W-:-:S04]  /*83a0*/  IADD3 R134, P2, PT, R122, UR4, RZ ;  /* 0x000000047a867c10 */ /* 0x004fc8000ff5e0ff */
[----:B------:R-:W-:Y:S02]  /*83b0*/  IADD3.X R135, PT, PT, R123, UR5, RZ, P2, !PT ;  /* 0x000000057b877c10 */ /* 0x000fe400097fe4ff */
[----:B------:R-:W2:Y:S04]  /*83c0*/  LDL.64 R122, [R1+0x158] ;  /* 0x00015800017a7983 */ /* 0x000ea80000100a00 */
[----:B------:R4:W5:Y:S02]  /*83d0*/  @!P0 LDG.E.U16 R215, desc[UR12][R134.64] ;  /* 0x0000000c86d78981 */ /* 0x000964000c1e1500 */
[----:B----4-:R-:W-:-:S04]  /*83e0*/  IADD3 R134, P2, PT, R150, UR4, RZ ;  /* 0x0000000496867c10 */ /* 0x010fc8000ff5e0ff */
[----:B------:R-:W-:Y:S01]  /*83f0*/  IADD3.X R135, PT, PT, R151, UR5, RZ, P2, !PT ;  /* 0x0000000597877c10 */ /* 0x000fe200097fe4ff */
[----:B------:R0:W-:Y:S04]  /*8400*/  STS.U16 [R212+UR6+0x1280], R217 ;  /* 0x001280d9d4007988 */ /* 0x0001e80008000406 */
[----:B------:R1:W4:Y:S04]  /*8410*/  @!P1 LDG.E.U16 R216, desc[UR12][R134.64] ;  /* 0x0000000c86d89981 */ /* 0x000328000c1e1500 */
[----:B------:R0:W-:Y:S04]  /*8420*/  STS.U16 [R212+UR6+0x3a00], R200 ;  /* 0x003a00c8d4007988 */ /* 0x0001e80008000406 */
[----:B------:R2:W-:Y:S01]  /*8430*/  STS.U16 [R212+UR6+0x3a80], R132 ;  /* 0x003a8084d4007988 */ /* 0x0005e20008000406 */
[----:B-1----:R-:W-:-:S03]  /*8440*/  IADD3 R134, P2, PT, R148, UR4, RZ ;  /* 0x0000000494867c10 */ /* 0x002fc6000ff5e0ff */
[----:B------:R1:W-:Y:S01]  /*8450*/  STS.U16 [R212+UR6+0x3280], R133 ;  /* 0x00328085d4007988 */ /* 0x0003e20008000406 */
[----:B------:R-:W-:Y:S02]  /*8460*/  IADD3.X R135, PT, PT, R149, UR5, RZ, P2, !PT ;  /* 0x0000000595877c10 */ /* 0x000fe400097fe4ff */
[----:B0-----:R-:W-:Y:S01]  /*8470*/  PRMT R217, RZ, 0x7610, R217 ;  /* 0x00007610ffd97816 */ /* 0x001fe200000000d9 */
[----:B------:R-:W4:Y:S04]  /*8480*/  LDL.64 R148, [R1+0x18] ;  /* 0x0000180001947983 */ /* 0x000f280000100a00 */
[----:B------:R3:W4:Y:S04]  /*8490*/  @!P0 LDG.E.U16 R202, desc[UR12][R134.64] ;  /* 0x0000000c86ca8981 */ /* 0x000728000c1e1500 */
[----:B------:R-:W4:Y:S01]  /*84a0*/  LDL.64 R150, [R1+0xe0] ;  /* 0x0000e00001967983 */ /* 0x000f220000100a00 */
[----:B---3--:R-:W-:-:S04]  /*84b0*/  IADD3 R134, P2, PT, R120, UR4, RZ ;  /* 0x0000000478867c10 */ /* 0x008fc8000ff5e0ff */
[----:B------:R-:W-:Y:S02]  /*84c0*/  IADD3.X R135, PT, PT, R121, UR5, RZ, P2, !PT ;  /* 0x0000000579877c10 */ /* 0x000fe400097fe4ff */
[----:B------:R-:W3:Y:S04]  /*84d0*/  LDL.64 R120, [R1+0x10] ;  /* 0x0000100001787983 */ /* 0x000ee80000100a00 */
[----:B------:R2:W4:Y:S01]  /*84e0*/  @!P1 LDG.E.U16 R217, desc[UR12][R134.64] ;  /* 0x0000000c86d99981 */ /* 0x000522000c1e1500 */
[----:B------:R-:W-:Y:S02]  /*84f0*/  PRMT R200, RZ, 0x7610, R200 ;  /* 0x00007610ffc87816 */ /* 0x000fe400000000c8 */
[----:B--2---:R-:W-:-:S04]  /*8500*/  IADD3 R134, P2, PT, R122, UR4, RZ ;  /* 0x000000047a867c10 */ /* 0x004fc8000ff5e0ff */
[----:B------:R-:W-:Y:S02]  /*8510*/  IADD3.X R135, PT, PT, R123, UR5, RZ, P2, !PT ;  /* 0x000000057b877c10 */ /* 0x000fe400097fe4ff */
[----:B------:R-:W-:Y:S01]  /*8520*/  IADD3 R132, P2, PT, R222, UR4, RZ ;  /* 0x00000004de847c10 */ /* 0x000fe2000ff5e0ff */
[----:B------:R-:W2:Y:S04]  /*8530*/  LDL.64 R122, [R1+0x90] ;  /* 0x00009000017a7983 */ /* 0x000ea80000100a00 */
[----:B------:R0:W5:Y:S01]  /*8540*/  @!P0 LDG.E.U16 R200, desc[UR12][R134.64] ;  /* 0x0000000c86c88981 */ /* 0x000162000c1e1500 */
[----:B-1----:R-:W-:Y:S02]  /*8550*/  IADD3.X R133, PT, PT, R223, UR5, RZ, P2, !PT ;  /* 0x00000005df857c10 */ /* 0x002fe400097fe4ff */
[----:B0-----:R-:W-:-:S02]  /*8560*/  PRMT R134, RZ, 0x7610, R134 ;  /* 0x00007610ff867816 */ /* 0x001fc40000000086 */
[----:B------:R-:W-:-:S04]  /*8570*/  PRMT R135, RZ, 0x7610, R135 ;  /* 0x00007610ff877816 */ /* 0x000fc80000000087 */
[----:B------:R0:W5:Y:S02]  /*8580*/  @!P1 LDG.E.U16 R134, desc[UR12][R132.64] ;  /* 0x0000000c84869981 */ /* 0x000164000c1e1500 */
[----:B0-----:R-:W-:-:S04]  /*8590*/  IADD3 R132, P2, PT, R224, UR4, RZ ;  /* 0x00000004e0847c10 */ /* 0x001fc8000ff5e0ff */
[----:B------:R-:W-:-:S05]  /*85a0*/  IADD3.X R133, PT, PT, R225, UR5, RZ, P2, !PT ;  /* 0x00000005e1857c10 */ /* 0x000fca00097fe4ff */
[----:B------:R3:W5:Y:S02]  /*85b0*/  @!P0 LDG.E.U16 R135, desc[UR12][R132.64] ;  /* 0x0000000c84878981 */ /* 0x000764000c1e1500 */
[----:B---3--:R-:W-:-:S04]  /*85c0*/  IADD3 R132, P2, PT, R120, UR4, RZ ;  /* 0x0000000478847c10 */ /* 0x008fc8000ff5e0ff */
[----:B------:R-:W-:Y:S02]  /*85d0*/  IADD3.X R133, PT, PT, R121, UR5, RZ, P2, !PT ;  /* 0x0000000579857c10 */ /* 0x000fe400097fe4ff */
[----:B------:R-:W3:Y:S01]  /*85e0*/  LDL.64 R120, [R1+0x98] ;  /* 0x0000980001787983 */ /* 0x000ee20000100a00 */
[----:B------:R-:W-:-:S05]  /*85f0*/  LOP3.LUT R212, R203, 0x30, RZ, 0x3c, !PT ;  /* 0x00000030cbd47812 */ /* 0x000fca00078e3cff */
[----:B------:R0:W-:Y:S02]  /*8600*/  STS.U16 [R212+UR6+0x1b80], R130 ;  /* 0x001b8082d4007988 */ /* 0x0001e40008000406 */
[----:B0-----:R-:W-:-:S06]  /*8610*/  PRMT R130, RZ, 0x7610, R130 ;  /* 0x00007610ff827816 */ /* 0x001fcc0000000082 */
[----:B------:R4:W5:Y:S01]  /*8620*/  @!P1 LDG.E.U16 R130, desc[UR12][R132.64] ;  /* 0x0000000c84829981 */ /* 0x000962000c1e1500 */
[----:B------:R-:W-:Y:S02]  /*8630*/  PRMT R219, RZ, 0x7610, R219 ;  /* 0x00007610ffdb7816 */ /* 0x000fe400000000db */
[----:B----4-:R-:W-:-:S04]  /*8640*/  IADD3 R132, P2, PT, R148, UR4, RZ ;  /* 0x0000000494847c10 */ /* 0x010fc8000ff5e0ff */
[----:B------:R-:W-:Y:S02]  /*8650*/  IADD3.X R133, PT, PT, R149, UR5, RZ, P2, !PT ;  /* 0x0000000595857c10 */ /* 0x000fe400097fe4ff */
[----:B------:R-:W4:Y:S04]  /*8660*/  LDL.64 R148, [R1+0xe8] ;  /* 0x0000e80001947983 */ /* 0x000f280000100a00 */
[----:B------:R2:W-:Y:S04]  /*8670*/  STS.U16 [R212+UR6+0x2380], R128 ;  /* 0x00238080d4007988 */ /* 0x0005e80008000406 */
[----:B------:R0:W4:Y:S04]  /*8680*/  @!P0 LDG.E.U16 R219, desc[UR12][R132.64] ;  /* 0x0000000c84db8981 */ /* 0x000128000c1e1500 */
[----:B------:R1:W-:Y:S01]  /*8690*/  STS.U16 [R212+UR6+0x2300], R129 ;  /* 0x00230081d4007988 */ /* 0x0003e20008000406 */
[----:B0-----:R-:W-:-:S02]  /*86a0*/  PRMT R132, RZ, 0x7610, R132 ;  /* 0x00007610ff847816 */ /* 0x001fc40000000084 */
[----:B--2---:R-:W-:-:S04]  /*86b0*/  IADD3 R128, P2, PT, R122, UR4, RZ ;  /* 0x000000047a807c10 */ /* 0x004fc8000ff5e0ff */
[----:B-1----:R-:W-:Y:S02]  /*86c0*/  IADD3.X R129, PT, PT, R123, UR5, RZ, P2, !PT ;  /* 0x000000057b817c10 */ /* 0x002fe400097fe4ff */
[----:B------:R-:W2:Y:S04]  /*86d0*/  LDL.64 R122, [R1+0x160] ;  /* 0x00016000017a7983 */ /* 0x000ea80000100a00 */
[----:B------:R3:W5:Y:S02]  /*86e0*/  @!P1 LDG.E.U16 R132, desc[UR12][R128.64] ;  /* 0x0000000c80849981 */ /* 0x000764000c1e1500 */
[----:B---3--:R-:W-:-:S04]  /*86f0*/  IADD3 R128, P2, PT, R120, UR4, RZ ;  /* 0x0000000478807c10 */ /* 0x008fc8000ff5e0ff */
[----:B------:R-:W-:Y:S02]  /*8700*/  IADD3.X R129, PT, PT, R121, UR5, RZ, P2, !PT ;  /* 0x0000000579817c10 */ /* 0x000fe400097fe4ff */
[----:B------:R-:W3:Y:S01]  /*8710*/  LDL.64 R120, [R1+0x168] ;  /* 0x0001680001787983 */ /* 0x000ee20000100a00 */
[----:B------:R-:W-:-:S03]  /*8720*/  PRMT R133, RZ, 0x7610, R133 ;  /* 0x00007610ff857816 */ /* 0x000fc60000000085 */
[----:B------:R0:W-:Y:S04]  /*8730*/  STS.U16 [R212+UR6+0x2b80], R126 ;  /* 0x002b807ed4007988 */ /* 0x0001e80008000406 */
[----:B------:R1:W5:Y:S01]  /*8740*/  @!P0 LDG.E.U16 R133, desc[UR12][R128.64] ;  /* 0x0000000c80858981 */ /* 0x000362000c1e1500 */
[----:B0-----:R-:W-:-:S03]  /*8750*/  IADD3 R126, P2, PT, R150, UR4, RZ ;  /* 0x00000004967e7c10 */ /* 0x001fc6000ff5e0ff */
[----:B------:R0:W-:Y:S01]  /*8760*/  STS.U16 [R212+UR6+0x2b00], R127 ;  /* 0x002b007fd4007988 */ /* 0x0001e20008000406 */
[----:B-1----:R-:W-:Y:S02]  /*8770*/  PRMT R128, RZ, 0x7610, R128 ;  /* 0x00007610ff807816 */ /* 0x002fe40000000080 */
[----:B0-----:R-:W-:Y:S01]  /*8780*/  IADD3.X R127, PT, PT, R151, UR5, RZ, P2, !PT ;  /* 0x00000005977f7c10 */ /* 0x001fe200097fe4ff */
[----:B------:R0:W-:Y:S04]  /*8790*/  STS.U16 [R212+UR6+0x3300], R116 ;  /* 0x00330074d4007988 */ /* 0x0001e80008000406 */
[----:B------:R4:W5:Y:S01]  /*87a0*/  @!P1 LDG.E.U16 R128, desc[UR12][R126.64] ;  /* 0x0000000c7e809981 */ /* 0x000962000c1e1500 */
[----:B------:R-:W-:-:S03]  /*87b0*/  PRMT R129, RZ, 0x7610, R129 ;  /* 0x00007610ff817816 */ /* 0x000fc60000000081 */
[----:B------:R-:W5:Y:S01]  /*87c0*/  LDL.64 R150, [R1+0x20] ;  /* 0x0000200001967983 */ /* 0x000f620000100a00 */
[----:B0-----:R-:W-:Y:S02]  /*87d0*/  PRMT R116, RZ, 0x7610, R116 ;  /* 0x00007610ff747816 */ /* 0x001fe40000000074 */
[----:B----4-:R-:W-:-:S04]  /*87e0*/  IADD3 R126, P2, PT, R148, UR4, RZ ;  /* 0x00000004947e7c10 */ /* 0x010fc8000ff5e0ff */
[----:B------:R-:W-:Y:S02]  /*87f0*/  IADD3.X R127, PT, PT, R149, UR5, RZ, P2, !PT ;  /* 0x00000005957f7c10 */ /* 0x000fe400097fe4ff */
[----:B------:R-:W4:Y:S04]  /*8800*/  LDL.64 R148, [R1+0xa8] ;  /* 0x0000a80001947983 */ /* 0x000f280000100a00 */
[----:B------:R2:W4:Y:S02]  /*8810*/  @!P0 LDG.E.U16 R116, desc[UR12][R126.64] ;  /* 0x0000000c7e748981 */ /* 0x000524000c1e1500 */
[----:B--2---:R-:W-:-:S04]  /*8820*/  IADD3 R126, P2, PT, R122, UR4, RZ ;  /* 0x000000047a7e7c10 */ /* 0x004fc8000ff5e0ff */
[----:B------:R-:W-:Y:S02]  /*8830*/  IADD3.X R127, PT, PT, R123, UR5, RZ, P2, !PT ;  /* 0x000000057b7f7c10 */ /* 0x000fe400097fe4ff */
[----:B------:R-:W2:Y:S04]  /*8840*/  LDL.64 R122, [R1+0xa0] ;  /* 0x0000a000017a7983 */ /* 0x000ea80000100a00 */
[----:B------:R3:W2:Y:S02]  /*8850*/  @!P1 LDG.E.U16 R129, desc[UR12][R126.64] ;  /* 0x0000000c7e819981 */ /* 0x0006a4000c1e1500 */
[----:B---3--:R-:W-:-:S04]  /*8860*/  IADD3 R126, P2, PT, R120, UR4, RZ ;  /* 0x00000004787e7c10 */ /* 0x008fc8000ff5e0ff */
[----:B------:R-:W-:Y:S02]  /*8870*/  IADD3.X R127, PT, PT, R121, UR5, RZ, P2, !PT ;  /* 0x00000005797f7c10 */ /* 0x000fe400097fe4ff */
[----:B------:R-:W3:Y:S01]  /*8880*/  LDL.64 R120, [R1+0x28] ;  /* 0x0000280001787983 */ /* 0x000ee20000100a00 */
[----:B------:R-:W-:-:S03]  /*8890*/  PRMT R236, RZ, 0x7610, R236 ;  /* 0x00007610ffec7816 */ /* 0x000fc600000000ec */
[----:B------:R0:W-:Y:S04]  /*88a0*/  STS.U16 [R212+UR6+0x380], R124 ;  /* 0x0003807cd4007988 */ /* 0x0001e80008000406 */
[----:B------:R1:W2:Y:S01]  /*88b0*/  @!P0 LDG.E.U16 R236, desc[UR12][R126.64] ;  /* 0x0000000c7eec8981 */ /* 0x0002a2000c1e1500 */
[----:B0-----:R-:W-:-:S03]  /*88c0*/  IADD3 R124, P2, PT, R226, UR4, RZ ;  /* 0x00000004e27c7c10 */ /* 0x001fc6000ff5e0ff */
[----:B------:R0:W-:Y:S01]  /*88d0*/  STS.U16 [R212+UR6+0x3380], R125 ;  /* 0x0033807dd4007988 */ /* 0x0001e20008000406 */
[----:B-1----:R-:W-:-:S03]  /*88e0*/  PRMT R126, RZ, 0x7610, R126 ;  /* 0x00007610ff7e7816 */ /* 0x002fc6000000007e */
[----:B------:R1:W-:Y:S01]  /*88f0*/  STS.U16 [R212+UR6+0x1b00], R118 ;  /* 0x001b0076d4007988 */ /* 0x0003e20008000406 */
[----:B0-----:R-:W-:-:S03]  /*8900*/  IADD3.X R125, PT, PT, R227, UR5, RZ, P2, !PT ;  /* 0x00000005e37d7c10 */ /* 0x001fc600097fe4ff */
[----:B------:R0:W-:Y:S01]  /*8910*/  STS.U16 [R212+UR6+0xb00], R119 ;  /* 0x000b0077d4007988 */ /* 0x0001e20008000406 */
[----:B-1----:R-:W-:-:S03]  /*8920*/  IADD3 R118, P2, PT, R228, UR4, RZ ;  /* 0x00000004e4767c10 */ /* 0x002fc6000ff5e0ff */
[----:B------:R1:W4:Y:S01]  /*8930*/  @!P1 LDG.E.U16 R126, desc[UR12][R124.64] ;  /* 0x0000000c7c7e9981 */ /* 0x000322000c1e1500 */
[----:B0-----:R-:W-:Y:S02]  /*8940*/  IADD3.X R119, PT, PT, R229, UR5, RZ, P2, !PT ;  /* 0x00000005e5777c10 */ /* 0x001fe400097fe4ff */
[----:B-1----:R-:W-:Y:S02]  /*8950*/  PRMT R124, RZ, 0x7610, R124 ;  /* 0x00007610ff7c7816 */ /* 0x002fe4000000007c */
[----:B------:R-:W-:-:S04]  /*8960*/  PRMT R125, RZ, 0x7610, R125 ;  /* 0x00007610ff7d7816 */ /* 0x000fc8000000007d */
[----:B------:R5:W4:Y:S02]  /*8970*/  @!P0 LDG.E.U16 R124, desc[UR12][R118.64] ;  /* 0x0000000c767c8981 */ /* 0x000b24000c1e1500 */
[----:B-----5:R-:W-:-:S04]  /*8980*/  IADD3 R118, P2, PT, R150, UR4, RZ ;  /* 0x0000000496767c10 */ /* 0x020fc8000ff5e0ff */
[----:B------:R-:W-:Y:S02]  /*8990*/  IADD3.X R119, PT, PT, R151, UR5, RZ, P2, !PT ;  /* 0x0000000597777c10 */ /* 0x000fe400097fe4ff */
[----:B------:R-:W-:Y:S01]  /*89a0*/  PRMT R127, RZ, 0x7610, R127 ;  /* 0x00007610ff7f7816 */ /* 0x000fe2000000007f */
[----:B------:R0:W-:Y:S04]  /*89b0*/  STS.U16 [R212+UR6+0xb80], R201 ;  /* 0x000b80c9d4007988 */ /* 0x0001e80008000406 */
[----:B------:R3:W5:Y:S04]  /*89c0*/  @!P1 LDG.E.U16 R125, desc[UR12][R118.64] ;  /* 0x0000000c767d9981 */ /* 0x000768000c1e1500 */
[----:B------:R-:W5:Y:S01]  /*89d0*/  LDL.64 R150, [R1+0xf0] ;  /* 0x0000f00001967983 */ /* 0x000f620000100a00 */
[----:B0-----:R-:W-:-:S03]  /*89e0*/  PRMT R201, RZ, 0x7610, R201 ;  /* 0x00007610ffc97816 */ /* 0x001fc600000000c9 */
[----:B------:R-:W-:Y:S04]  /*89f0*/  STS.U16 [R212+UR6+0x3b00], R206 ;  /* 0x003b00ced4007988 */ /* 0x000fe80008000406 */
[----:B------:R0:W-:Y:S01]  /*8a00*/  STS.U16 [R212+UR6+0x3b80], R207 ;  /* 0x003b80cfd4007988 */ /* 0x0001e20008000406 */
[----:B---3--:R-:W-:-:S04]  /*8a10*/  IADD3 R118, P2, PT, R120, UR4, RZ ;  /* 0x0000000478767c10 */ /* 0x008fc8000ff5e0ff */
[----:B------:R-:W-:Y:S02]  /*8a20*/  IADD3.X R119, PT, PT, R121, UR5, RZ, P2, !PT ;  /* 0x0000000579777c10 */ /* 0x000fe400097fe4ff */
[----:B------:R-:W3:Y:S04]  /*8a30*/  LDL.LU.64 R120, [R1+0x1a8] ;  /* 0x0001a80001787983 */ /* 0x000ee80000300a00 */
[----:B------:R2:W3:Y:S02]  /*8a40*/  @!P0 LDG.E.U16 R127, desc[UR12][R118.64] ;  /* 0x0000000c767f8981 */ /* 0x0004e4000c1e1500 */
[----:B--2---:R-:W-:-:S04]  /*8a50*/  IADD3 R118, P2, PT, R122, UR4, RZ ;  /* 0x000000047a767c10 */ /* 0x004fc8000ff5e0ff */
[----:B------:R-:W-:Y:S02]  /*8a60*/  IADD3.X R119, PT, PT, R123, UR5, RZ, P2, !PT ;  /* 0x000000057b777c10 */ /* 0x000fe400097fe4ff */
[----:B------:R-:W2:Y:S04]  /*8a70*/  LDL.LU.64 R122, [R1+0x1a0] ;  /* 0x0001a000017a7983 */ /* 0x000ea80000300a00 */
[----:B------:R4:W2:Y:S02]  /*8a80*/  @!P1 LDG.E.U16 R201, desc[UR12][R118.64] ;  /* 0x0000000c76c99981 */ /* 0x0008a4000c1e1500 */
[----:B----4-:R-:W-:-:S04]  /*8a90*/  IADD3 R118, P2, PT, R148, UR4, RZ ;  /* 0x0000000494767c10 */ /* 0x010fc8000ff5e0ff */
[----:B------:R-:W-:Y:S02]  /*8aa0*/  IADD3.X R119, PT, PT, R149, UR5, RZ, P2, !PT ;  /* 0x0000000595777c10 */ /* 0x000fe400097fe4ff */
[----:B------:R-:W4:Y:S04]  /*8ab0*/  LDL.LU.64 R148, [R1+0x198] ;  /* 0x0001980001947983 */ /* 0x000f280000300a00 */
[----:B0-----:R-:W2:Y:S04]  /*8ac0*/  LDL.64 R206, [R1+0xf8] ;  /* 0x0000f80001ce7983 */ /* 0x001ea80000100a00 */
[----:B------:R0:W-:Y:S02]  /*8ad0*/  STS.U16 [R212+UR6+0x1300], R204 ;  /* 0x001300ccd4007988 */ /* 0x0001e40008000406 */
[----:B0-----:R-:W-:-:S02]  /*8ae0*/  PRMT R204, RZ, 0x7610, R204 ;  /* 0x00007610ffcc7816 */ /* 0x001fc400000000cc */
[----:B------:R0:W-:Y:S04]  /*8af0*/  STS.U16 [R212+UR6+0x1380], R205 ;  /* 0x001380cdd4007988 */ /* 0x0001e80008000406 */
[----:B------:R5:W3:Y:S01]  /*8b00*/  @!P0 LDG.E.U16 R204, desc[UR12][R118.64] ;  /* 0x0000000c76cc8981 */ /* 0x000ae2000c1e1500 */
[----:B0-----:R-:W-:Y:S02]  /*8b10*/  PRMT R205, RZ, 0x7610, R205 ;  /* 0x00007610ffcd7816 */ /* 0x001fe400000000cd */
[----:B-----5:R-:W-:Y:S01]  /*8b20*/  IADD3 R118, P2, PT, R150, UR4, RZ ;  /* 0x0000000496767c10 */ /* 0x020fe2000ff5e0ff */
[----:B------:R0:W-:Y:S03]  /*8b30*/  STS.U16 [R212+UR6+0x300], R171 ;  /* 0x000300abd4007988 */ /* 0x0001e60008000406 */
[----:B------:R-:W-:-:S02]  /*8b40*/  IADD3.X R119, PT, PT, R151, UR5, RZ, P2, !PT ;  /* 0x0000000597777c10 */ /* 0x000fc400097fe4ff */
[----:B------:R-:W4:Y:S04]  /*8b50*/  LDL.LU.64 R150, [R1+0x190] ;  /* 0x0001900001967983 */ /* 0x000f280000300a00 */
[----:B------:R2:W5:Y:S01]  /*8b60*/  @!P1 LDG.E.U16 R205, desc[UR12][R118.64] ;  /* 0x0000000c76cd9981 */ /* 0x000562000c1e1500 */
[----:B0-----:R-:W-:-:S05]  /*8b70*/  LOP3.LUT R171, R203, 0x40, RZ, 0x3c, !PT ;  /* 0x00000040cbab7812 */ /* 0x001fca00078e3cff */
[----:B------:R0:W-:Y:S02]  /*8b80*/  STS.U16 [R171+UR6+0x1c00], R144 ;  /* 0x001c0090ab007988 */ /* 0x0001e40008000406 */
[----:B0-----:R-:W-:Y:S02]  /*8b90*/  PRMT R144, RZ, 0x7610, R144 ;  /* 0x00007610ff907816 */ /* 0x001fe40000000090 */
[----:B--2---:R-:W-:-:S04]  /*8ba0*/  IADD3 R118, P1, PT, R206, UR4, RZ ;  /* 0x00000004ce767c10 */ /* 0x004fc8000ff3e0ff */
[----:B------:R-:W-:-:S05]  /*8bb0*/  IADD3.X R119, PT, PT, R207, UR5, RZ, P1, !PT ;  /* 0x00000005cf777c10 */ /* 0x000fca0008ffe4ff */
[----:B------:R-:W2:Y:S01]  /*8bc0*/  @!P0 LDG.E.U16 R144, desc[UR12][R118.64] ;  /* 0x0000000c76908981 */ /* 0x000ea2000c1e1500 */
[----:B------:R-:W0:Y:S03]  /*8bd0*/  S2R R206, SR_TID.X ;  /* 0x0000000000ce7919 */ /* 0x000e260000002100 */
[----:B------:R0:W-:Y:S04]  /*8be0*/  STS.U16 [R171+UR6+0x1c80], R0 ;  /* 0x001c8000ab007988 */ /* 0x0001e80008000406 */
[----:B------:R1:W-:Y:S04]  /*8bf0*/  STS.U16 [R171+UR6+0x2400], R117 ;  /* 0x00240075ab007988 */ /* 0x0003e80008000406 */
[----:B------:R-:W-:Y:S04]  /*8c00*/  STS.U16 [R171+UR6+0x2480], R197 ;  /* 0x002480c5ab007988 */ /* 0x000fe80008000406 */
[----:B------:R-:W-:Y:S01]  /*8c10*/  STS.U16 [R171+UR6+0x2c00], R196 ;  /* 0x002c00c4ab007988 */ /* 0x000fe20008000406 */
[----:B0-----:R-:W-:Y:S01]  /*8c20*/  SHF.R.S32.HI R0, RZ, 0x2, R206 ;  /* 0x00000002ff007819 */ /* 0x001fe200000114ce */
[----:B-1----:R-:W-:-:S03]  /*8c30*/  IMAD.SHL.U32 R117, R206, 0x20, RZ ;  /* 0x00000020ce757824 */ /* 0x002fc600078e00ff */
[----:B------:R-:W-:-:S04]  /*8c40*/  SGXT R0, R0, 0x1 ;  /* 0x000000010000781a */ /* 0x000fc80000000200 */
[----:B------:R-:W-:-:S04]  /*8c50*/  LOP3.LUT R0, R0, 0x90, RZ, 0xc0, !PT ;  /* 0x0000009000007812 */ /* 0x000fc800078ec0ff */
[----:B------:R-:W-:Y:S02]  /*8c60*/  LOP3.LUT R0, R0, 0x60, R117, 0xf8, !PT ;  /* 0x0000006000007812 */ /* 0x000fe400078ef875 */
[----:B------:R-:W-:Y:S01]  /*8c70*/  LOP3.LUT R117, R206, 0x7, RZ, 0xc0, !PT ;  /* 0x00000007ce757812 */ /* 0x000fe200078ec0ff */
[----:B------:R-:W-:Y:S04]  /*8c80*/  STS.U16 [R171+UR6+0x2c80], R195 ;  /* 0x002c80c3ab007988 */ /* 0x000fe80008000406 */
[----:B------:R-:W-:Y:S01]  /*8c90*/  STS.U16 [R171+UR6+0x3400], R194 ;  /* 0x003400c2ab007988 */ /* 0x000fe20008000406 */
[----:B------:R-:W-:-:S03]  /*8ca0*/  IMAD R117, R117, 0x110, RZ ;  /* 0x0000011075757824 */ /* 0x000fc600078e02ff */
[----:B------:R-:W-:Y:S04]  /*8cb0*/  STS.U16 [R171+UR6+0x400], R208 ;  /* 0x000400d0ab007988 */ /* 0x000fe80008000406 */
[----:B------:R-:W-:Y:S04]  /*8cc0*/  STS.U16 [R171+UR6+0x480], R209 ;  /* 0x000480d1ab007988 */ /* 0x000fe80008000406 */
[----:B------:R-:W-:Y:S04]  /*8cd0*/  STS.U16 [R171+UR6+0xc00], R210 ;  /* 0x000c00d2ab007988 */ /* 0x000fe80008000406 */
[----:B------:R-:W-:Y:S04]  /*8ce0*/  STS.U16 [R171+UR6+0xc80], R211 ;  /* 0x000c80d3ab007988 */ /* 0x000fe80008000406 */
[----:B------:R-:W-:Y:S04]  /*8cf0*/  STS.U16 [R171+UR6+0x1400], R131 ;  /* 0x00140083ab007988 */ /* 0x000fe80008000406 */
[----:B------:R-:W-:Y:S04]  /*8d00*/  STS.U16 [R171+UR6+0x1480], R168 ;  /* 0x001480a8ab007988 */ /* 0x000fe80008000406 */
[----:B------:R-:W-:Y:S04]  /*8d10*/  STS.U16 [R171+UR6+0x3480], R218 ;  /* 0x003480daab007988 */ /* 0x000fe80008000406 */
[----:B------:R-:W-:Y:S04]  /*8d20*/  STS.U16 [R171+UR6+0x3c00], R198 ;  /* 0x003c00c6ab007988 */ /* 0x000fe80008000406 */
[----:B------:R0:W-:Y:S02]  /*8d30*/  STS.U16 [R171+UR6+0x3c80], R145 ;  /* 0x003c8091ab007988 */ /* 0x0001e40008000406 */
[----:B0-----:R-:W-:-:S05]  /*8d40*/  IMAD.SHL.U32 R171, R206, 0x2, RZ ;  /* 0x00000002ceab7824 */ /* 0x001fca00078e00ff */
[--C-:B------:R-:W-:Y:S02]  /*8d50*/  LOP3.LUT R0, R0, 0x10, R171.reuse, 0x78, !PT ;  /* 0x0000001000007812 */ /* 0x100fe400078e78ab */
[----:B------:R-:W-:Y:S02]  /*8d60*/  LOP3.LUT R171, R117, 0x30, R171, 0x78, !PT ;  /* 0x0000003075ab7812 */ /* 0x000fe400078e78ab */
[----:B------:R-:W-:Y:S01]  /*8d70*/  LOP3.LUT R117, R203, 0x50, RZ, 0x3c, !PT ;  /* 0x00000050cb757812 */ /* 0x000fe200078e3cff */
[----:B------:R-:W0:Y:S04]  /*8d80*/  S2UR UR9, SR_CgaCtaId ;  /* 0x00000000000979c3 */ /* 0x000e280000008800 */
[----:B------:R1:W-:Y:S02]  /*8d90*/  STS.U16 [R117+UR6+0x1d00], R110 ;  /* 0x001d006e75007988 */ /* 0x0003e40008000406 */
[----:B-1----:R-:W-:-:S05]  /*8da0*/  IMAD.SHL.U32 R110, R206, 0x40, RZ ;  /* 0x00000040ce6e7824 */ /* 0x002fca00078e00ff */
[----:B------:R-:W-:Y:S02]  /*8db0*/  LOP3.LUT R171, R171, 0x800, R110, 0xf8, !PT ;  /* 0x00000800abab7812 */ /* 0x000fe400078ef86e */
[C---:B------:R-:W-:Y:S02]  /*8dc0*/  LOP3.LUT R110, R203.reuse, 0x60, RZ, 0x3c, !PT ;  /* 0x00000060cb6e7812 */ /* 0x040fe400078e3cff */
[----:B------:R-:W-:Y:S01]  /*8dd0*/  LOP3.LUT R203, R203, 0x70, RZ, 0x3c, !PT ;  /* 0x00000070cbcb7812 */ /* 0x000fe200078e3cff */
        /* <DEDUP_REMOVED lines=42> */
[----:B---3--:R-:W-:Y:S04]  /*9080*/  STS.U16 [R203+UR6+0xf80], R127 ;  /* 0x000f807fcb007988 */ /* 0x008fe80008000406 */
[----:B------:R-:W-:Y:S04]  /*9090*/  STS.U16 [R203+UR6+0x1700], R201 ;  /* 0x001700c9cb007988 */ /* 0x000fe80008000406 */
[----:B------:R-:W-:Y:S04]  /*90a0*/  STS.U16 [R203+UR6+0x1780], R204 ;  /* 0x001780cccb007988 */ /* 0x000fe80008000406 */
[----:B-----5:R-:W-:Y:S04]  /*90b0*/  STS.U16 [R203+UR6+0x3700], R205 ;  /* 0x003700cdcb007988 */ /* 0x020fe80008000406 */
[----:B--2---:R-:W-:Y:S01]  /*90c0*/  STS.U16 [R203+UR6+0x3780], R144 ;  /* 0x00378090cb007988 */ /* 0x004fe20008000406 */
[----:B------:R-:W-:Y:S01]  /*90d0*/  IMAD.SHL.U32 R118, R206, 0x10, RZ ;  /* 0x00000010ce767824 */ /* 0x000fe200078e00ff */
[----:B------:R-:W-:-:S02]  /*90e0*/  UMOV UR8, 0x400 ;  /* 0x0000040000087882 */ /* 0x000fc40000000000 */
[----:B0-----:R-:W-:Y:S01]  /*90f0*/  ULEA UR8, UR9, UR8, 0x18 ;  /* 0x0000000809087291 */ /* 0x001fe2000f8ec0ff */
[----:B------:R-:W-:Y:S01]  /*9100*/  BAR.SYNC.DEFER_BLOCKING 0x0 ;  /* 0x0000000000007b1d */ /* 0x000fe20000010000 */
[----:B------:R-:W-:-:S04]  /*9110*/  LOP3.LUT R118, R118, 0x100, RZ, 0xc0, !PT ;  /* 0x0000010076767812 */ /* 0x000fc800078ec0ff */
[----:B------:R-:W-:-:S05]  /*9120*/  IADD3 R0, PT, PT, R0, UR8, R118 ;  /* 0x0000000800007c10 */ /* 0x000fca000fffe076 */
[----:B------:R-:W-:Y:S04]  /*9130*/  LDSM.16.MT88.4 R96, [R0+0x4000] ;  /* 0x004000000060783b */ /* 0x000fe80000004200 */
[----:B------:R-:W0:Y:S04]  /*9140*/  LDSM.16.M88.4 R112, [R171+UR8] ;  /* 0x00000008ab70783b */ /* 0x000e280008000200 */
[----:B------:R-:W1:Y:S04]  /*9150*/  LDSM.16.M88.4 R124, [R171+UR8+0x1000] ;  /* 0x00100008ab7c783b */ /* 0x000e680008000200 */
[----:B------:R-:W2:Y:S04]  /*9160*/  LDSM.16.M88.4 R132, [R171+UR8+0x2000] ;  /* 0x00200008ab84783b */ /* 0x000ea80008000200 */
[----:B------:R-:W4:Y:S04]  /*9170*/  LDSM.16.M88.4 R116, [R171+UR8+0x3000] ;  /* 0x00300008ab74783b */ /* 0x000f280008000200 */
[----:B------:R-:W3:Y:S01]  /*9180*/  LDSM.16.MT88.4 R128, [R0+0x4200] ;  /* 0x004200000080783b */ /* 0x000ee20000004200 */
[----:B------:R-:W-:-:S03]  /*9190*/  LOP3.LUT R168, R171, 0x40, RZ, 0x3c, !PT ;  /* 0x00000040aba87812 */ /* 0x000fc600078e3cff */
[----:B------:R-:W-:Y:S04]  /*91a0*/  LDSM.16.MT88.4 R144, [R0+0x4400] ;  /* 0x004400000090783b */ /* 0x000fe80000004200 */
[----:B------:R-:W5:Y:S04]  /*91b0*/  LDSM.16.M88.4 R108, [R168+UR8] ;  /* 0x00000008a86c783b */ /* 0x000f680008000200 */
[----:B------:R-:W3:Y:S04]  /*91c0*/  LDSM.16.M88.4 R104, [R168+UR8+0x1000] ;  /* 0x00100008a868783b */ /* 0x000ee80008000200 */
[----:B------:R-:W3:Y:S01]  /*91d0*/  LDSM.16.M88.4 R100, [R168+UR8+0x2000] ;  /* 0x00200008a864783b */ /* 0x000ee20008000200 */
[C---:B0-----:R-:W-:Y:S08]  /*91e0*/  HMMA.16816.F32.BF16 R140, R96.reuse, R112, R140 ;  /* 0x00000070608c723c */ /* 0x041ff0000004188c */
[C---:B-1----:R-:W-:Y:S08]  /*91f0*/  HMMA.16816.F32.BF16 R136, R96.reuse, R124, R136 ;  /* 0x0000007c6088723c */ /* 0x042ff00000041888 */
[C---:B--2---:R-:W-:Y:S08]  /*9200*/  HMMA.16816.F32.BF16 R120, R96.reuse, R132, R120 ;  /* 0x000000846078723c */ /* 0x044ff00000041878 */
[----:B----4-:R-:W-:Y:S01]  /*9210*/  HMMA.16816.F32.BF16 R148, R96, R116, R148 ;  /* 0x000000746094723c */ /* 0x010fe20000041894 */
[----:B------:R-:W0:Y:S07]  /*9220*/  LDSM.16.M88.4 R96, [R168+UR8+0x3000] ;  /* 0x00300008a860783b */ /* 0x000e2e0008000200 */
[C---:B---3--:R-:W-:Y:S01]  /*9230*/  HMMA.16816.F32.BF16 R112, R128.reuse, R114, R140 ;  /* 0x000000728070723c */ /* 0x048fe2000004188c */
[----:B------:R-:W1:Y:S07]  /*9240*/  LDSM.16.MT88.4 R140, [R0+0x4600] ;  /* 0x00460000008c783b */ /* 0x000e6e0000004200 */
[C---:B------:R-:W-:Y:S01]  /*9250*/  HMMA.16816.F32.BF16 R124, R128.reuse, R126, R136 ;  /* 0x0000007e807c723c */ /* 0x040fe20000041888 */
[----:B------:R-:W-:Y:S07]  /*9260*/  LDSM.16.M88.4 R136, [R171+UR8+0x80] ;  /* 0x00008008ab88783b */ /* 0x000fee0008000200 */
[C---:B------:R-:W-:Y:S01]  /*9270*/  HMMA.16816.F32.BF16 R120, R128.reuse, R134, R120 ;  /* 0x000000868078723c */ /* 0x040fe20000041878 */
[----:B------:R-:W-:Y:S07]  /*9280*/  LDSM.16.M88.4 R132, [R171+UR8+0x1080] ;  /* 0x00108008ab84783b */ /* 0x000fee0008000200 */
[----:B------:R-:W-:Y:S01]  /*9290*/  HMMA.16816.F32.BF16 R148, R128, R118, R148 ;  /* 0x000000768094723c */ /* 0x000fe20000041894 */
[----:B------:R-:W2:Y:S04]  /*92a0*/  LDSM.16.MT88.4 R116, [R0+0x4800] ;  /* 0x004800000074783b */ /* 0x000ea80000004200 */
[----:B------:R-:W3:Y:S03]  /*92b0*/  LDSM.16.M88.4 R128, [R171+UR8+0x2080] ;  /* 0x00208008ab80783b */ /* 0x000ee60008000200 */
[C---:B-----5:R-:W-:Y:S08]  /*92c0*/  HMMA.16816.F32.BF16 R112, R144.reuse, R108, R112 ;  /* 0x0000006c9070723c */ /* 0x060ff00000041870 */
[C---:B------:R-:W-:Y:S08]  /*92d0*/  HMMA.16816.F32.BF16 R124, R144.reuse, R104, R124 ;  /* 0x00000068907c723c */ /* 0x040ff0000004187c */
[C---:B------:R-:W-:Y:S08]  /*92e0*/  HMMA.16816.F32.BF16 R120, R144.reuse, R100, R120 ;  /* 0x000000649078723c */ /* 0x040ff00000041878 */
[----:B0-----:R-:W-:Y:S01]  /*92f0*/  HMMA.16816.F32.BF16 R148, R144, R96, R148 ;  /* 0x000000609094723c */ /* 0x001fe20000041894 */
[----:B------:R-:W0:Y:S07]  /*9300*/  LDSM.16.M88.4 R144, [R171+UR8+0x3080] ;  /* 0x00308008ab90783b */ /* 0x000e2e0008000200 */
[C---:B-1----:R-:W-:Y:S01]  /*9310*/  HMMA.16816.F32.BF16 R112, R140.reuse, R110, R112 ;  /* 0x0000006e8c70723c */ /* 0x042fe20000041870 */
[----:B------:R-:W-:Y:S07]  /*9320*/  LDSM.16.M88.4 R108, [R168+UR8+0x1080] ;  /* 0x00108008a86c783b */ /* 0x000fee0008000200 */
[C---:B------:R-:W-:Y:S01]  /*9330*/  HMMA.16816.F32.BF16 R120, R140.reuse, R102, R120 ;  /* 0x000000668c78723c */ /* 0x040fe20000041878 */
[----:B------:R-:W1:Y:S07]  /*9340*/  LDSM.16.MT88.4 R100, [R0+0x4a00] ;  /* 0x004a00000064783b */ /* 0x000e6e0000004200 */
[C---:B------:R-:W-:Y:S01]  /*9350*/  HMMA.16816.F32.BF16 R124, R140.reuse, R106, R124 ;  /* 0x0000006a8c7c723c */ /* 0x040fe2000004187c */
[----:B------:R-:W-:Y:S07]  /*9360*/  LDSM.16.M88.4 R104, [R168+UR8+0x2080] ;  /* 0x00208008a868783b */ /* 0x000fee0008000200 */
[----:B------:R-:W-:Y:S01]  /*9370*/  HMMA.16816.F32.BF16 R148, R140, R98, R148 ;  /* 0x000000628c94723c */ /* 0x000fe20000041894 */
[----:B------:R-:W-:Y:S04]  /*9380*/  LDSM.16.MT88.4 R96, [R0+0x4c00] ;  /* 0x004c00000060783b */ /* 0x000fe80000004200 */
[----:B------:R-:W4:Y:S03]  /*9390*/  LDSM.16.M88.4 R140, [R168+UR8+0x80] ;  /* 0x00008008a88c783b */ /* 0x000f260008000200 */
[C---:B--2---:R-:W-:Y:S08]  /*93a0*/  HMMA.16816.F32.BF16 R112, R116.reuse, R136, R112 ;  /* 0x000000887470723c */ /* 0x044ff00000041870 */
[C---:B------:R-:W-:Y:S08]  /*93b0*/  HMMA.16816.F32.BF16 R124, R116.reuse, R132, R124 ;  /* 0x00000084747c723c */ /* 0x040ff0000004187c */
[C---:B---3--:R-:W-:Y:S08]  /*93c0*/  HMMA.16816.F32.BF16 R120, R116.reuse, R128, R120 ;  /* 0x000000807478723c */ /* 0x048ff00000041878 */
[----:B0-----:R-:W-:Y:S01]  /*93d0*/  HMMA.16816.F32.BF16 R148, R116, R144, R148 ;  /* 0x000000907494723c */ /* 0x001fe20000041894 */
[----:B------:R-:W0:Y:S07]  /*93e0*/  LDSM.16.M88.4 R116, [R168+UR8+0x3080] ;  /* 0x00308008a874783b */ /* 0x000e2e0008000200 */
[C---:B-1----:R-:W-:Y:S08]  /*93f0*/  HMMA.16816.F32.BF16 R112, R100.reuse, R138, R112 ;  /* 0x0000008a6470723c */ /* 0x042ff00000041870 */
[C---:B------:R-:W-:Y:S01]  /*9400*/  HMMA.16816.F32.BF16 R120, R100.reuse, R130, R120 ;  /* 0x000000826478723c */ /* 0x040fe20000041878 */
[----:B------:R-:W1:Y:S07]  /*9410*/  LDSM.16.MT88.4 R128, [R0+0x4e00] ;  /* 0x004e00000080783b */ /* 0x000e6e0000004200 */
[C---:B------:R-:W-:Y:S08]  /*9420*/  HMMA.16816.F32.BF16 R124, R100.reuse, R134, R124 ;  /* 0x00000086647c723c */ /* 0x040ff0000004187c */
[----:B------:R-:W-:Y:S01]  /*9430*/  HMMA.16816.F32.BF16 R148, R100, R146, R148 ;  /* 0x000000926494723c */ /* 0x000fe20000041894 */
[----:B------:R-:W2:Y:S07]  /*9440*/  LDC R100, c[0x0][0x3a8] ;  /* 0x0000ea00ff647b82 */ /* 0x000eae0000000800 */
[C---:B----4-:R-:W-:Y:S08]  /*9450*/  HMMA.16816.F32.BF16 R112, R96.reuse, R140, R112 ;  /* 0x0000008c6070723c */ /* 0x050ff00000041870 */
[C---:B------:R-:W-:Y:S08]  /*9460*/  HMMA.16816.F32.BF16 R124, R96.reuse, R108, R124 ;  /* 0x0000006c607c723c */ /* 0x040ff0000004187c */
[C---:B------:R-:W-:Y:S08]  /*9470*/  HMMA.16816.F32.BF16 R120, R96.reuse, R104, R120 ;  /* 0x000000686078723c */ /* 0x040ff00000041878 */
[----:B0-----:R-:W-:Y:S01]  /*9480*/  HMMA.16816.F32.BF16 R148, R96, R116, R148 ;  /* 0x000000746094723c */ /* 0x001fe20000041894 */
[----:B------:R-:W-:-:S07]  /*9490*/  UIADD3 UR7, UPT, UPT, UR7, -0x1, URZ ;  /* 0xffffffff07077890 */ /* 0x000fce000fffe0ff */
[----:B-1----:R-:W-:Y:S01]  /*94a0*/  HMMA.16816.F32.BF16 R140, R128, R142, R112 ;  /* 0x0000008e808c723c */ /* 0x002fe20000041870 */
[----:B------:R-:W-:-:S07]  /*94b0*/  UISETP.NE.U32.AND UP0, UPT, UR7, URZ, UPT ;  /* 0x000000ff0700728c */ /* 0x000fce000bf05070 */
[C---:B------:R-:W-:Y:S08]  /*94c0*/  HMMA.16816.F32.BF16 R136, R128.reuse, R110, R124 ;  /* 0x0000006e8088723c */ /* 0x040ff0000004187c */
[C---:B------:R-:W-:Y:S08]  /*94d0*/  HMMA.16816.F32.BF16 R120, R128.reuse, R106, R120 ;  /* 0x0000006a8078723c */ /* 0x040ff00000041878 */
[----:B------:R-:W-:Y:S01]  /*94e0*/  HMMA.16816.F32.BF16 R148, R128, R118, R148 ;  /* 0x000000768094723c */ /* 0x000fe20000041894 */
[----:B--2---:R-:W-:Y:S01]  /*94f0*/  IMAD.SHL.U32 R0, R100, 0x80, RZ ;  /* 0x0000008064007824 */ /* 0x004fe200078e00ff */
[----:B------:R-:W-:-:S03]  /*9500*/  USHF.L.U32 UR6, UR11, 0x7, URZ ;  /* 0x000000070b067899 */ /* 0x000fc600080006ff */
[----:B------:R-:W-:Y:S01]  /*9510*/  IMAD.WIDE R94, R0, 0x2, R94 ;  /* 0x00000002005e7825 */ /* 0x000fe200078e025e */
[----:B------:R-:W-:Y:S02]  /*9520*/  UIMAD.WIDE UR4, UR6, 0x2, UR4 ;  /* 0x00000002060478a5 */ /* 0x000fe4000f8e0204 */
[----:B------:R-:W-:Y:S01]  /*9530*/  UIADD3 UR10, UPT, UPT, UR10, -0x80, URZ ;  /* 0xffffff800a0a7890 */ /* 0x000fe2000fffe0ff */
[----:B------:R-:W-:Y:S11]  /*9540*/  BRA.U UP0, `(.L_x_2) ;  /* 0xffffffb900547547 */ /* 0x000ff6000b83ffff */
[----:B------:R-:W-:Y:S02]  /*9550*/  F2FP.BF16.F32.PACK_AB R2, R139, R143 ;  /* 0x0000008f8b02723e */ /* 0x000fe400000010ff */
[----:B------:R-:W-:Y:S02]  /*9560*/  F2FP.BF16.F32.PACK_AB R4, R137, R141 ;  /* 0x0000008d8904723e */ /* 0x000fe400000010ff */
[----:B------:R-:W-:Y:S02]  /*9570*/  F2FP.BF16.F32.PACK_AB R3, R151, R123 ;  /* 0x0000007b9703723e */ /* 0x000fe400000010ff */
[----:B------:R-:W-:Y:S02]  /*9580*/  F2FP.BF16.F32.PACK_AB R139, R150, R122 ;  /* 0x0000007a968b723e */ /* 0x000fe400000010ff */
[----:B------:R-:W-:Y:S02]  /*9590*/  F2FP.BF16.F32.PACK_AB R138, R138, R142 ;  /* 0x0000008e8a8a723e */ /* 0x000fe400000010ff */
[----:B------:R-:W-:-:S02]  /*95a0*/  F2FP.BF16.F32.PACK_AB R5, R149, R121 ;  /* 0x000000799505723e */ /* 0x000fc400000010ff */
[----:B------:R-:W-:Y:S02]  /*95b0*/  F2FP.BF16.F32.PACK_AB R137, R148, R120 ;  /* 0x000000789489723e */ /* 0x000fe400000010ff */
[----:B------:R-:W-:-:S07]  /*95c0*/  F2FP.BF16.F32.PACK_AB R136, R136, R140 ;  /* 0x0000008c8888723e */ /* 0x000fce00000010ff */
.L_x_1:
[----:B------:R-:W3:Y:S01]  /*95d0*/  LDL.LU R6, [R1+0x18c] ;  /* 0x00018c0001067983 */ /* 0x000ee20000300800 */
[----:B------:R-:W1:Y:S01]  /*95e0*/  S2R R12, SR_TID.X ;  /* 0x00000000000c7919 */ /* 0x000e620000002100 */
[----:B------:R-:W4:Y:S01]  /*95f0*/  S2UR UR5, SR_CgaCtaId ;  /* 0x00000000000579c3 */ /* 0x000f220000008800 */
[----:B------:R-:W-:Y:S01]  /*9600*/  UMOV UR4, 0x400 ;  /* 0x0000040000047882 */ /* 0x000fe20000000000 */
[----:B------:R-:W5:Y:S01]  /*9610*/  LDCU.128 UR8, c[0x0][0x390] ;  /* 0x00007200ff0877ac */ /* 0x000f620008000c00 */
[----:B--2---:R-:W2:Y:S01]  /*9620*/  LDL.LU R8, [R1+0x184] ;  /* 0x0001840001087983 */ /* 0x004ea20000300800 */
[----:B------:R-:W0:Y:S03]  /*9630*/  LDCU UR6, c[0x0][0x3b8] ;  /* 0x00007700ff0677ac */ /* 0x000e260008000800 */
[----:B------:R-:W5:Y:S04]  /*9640*/  LDL.LU R7, [R1+0x188] ;  /* 0x0001880001077983 */ /* 0x000f680000300800 */
[----:B------:R-:W5:Y:S01]  /*9650*/  LDL.LU R19, [R1+0x180] ;  /* 0x0001800001137983 */ /* 0x000f620000300800 */
[----:B-1----:R-:W-:-:S05]  /*9660*/  IMAD.SHL.U32 R0, R12, 0x4, RZ ;  /* 0x000000040c007824 */ /* 0x002fca00078e00ff */
[----:B------:R-:W-:Y:S01]  /*9670*/  LOP3.LUT R0, R0, 0x38, RZ, 0xc0, !PT ;  /* 0x0000003800007812 */ /* 0x000fe200078ec0ff */
[----:B----4-:R-:W-:Y:S01]  /*9680*/  ULEA UR4, UR5, UR4, 0x18 ;  /* 0x0000000405047291 */ /* 0x010fe2000f8ec0ff */
[----:B------:R-:W1:Y:S01]  /*9690*/  LDCU UR5, c[0x0][0x3b4] ;  /* 0x00007680ff0577ac */ /* 0x000e620008000800 */
[----:B------:R-:W-:Y:S02]  /*96a0*/  LEA.HI R20, R12, 0x3c, RZ, 0x1c ;  /* 0x0000003c0c147811 */ /* 0x000fe400078fe0ff */
[C-C-:B0-----:R-:W-:Y:S02]  /*96b0*/  LOP3.LUT R14, R169.reuse, 0x24, R170.reuse, 0xfe, !PT ;  /* 0x00000024a90e7812 */ /* 0x141fe400078efeaa */
[C-C-:B------:R-:W-:Y:S02]  /*96c0*/  LOP3.LUT R15, R169.reuse, 0x20, R170.reuse, 0xfe, !PT ;  /* 0x00000020a90f7812 */ /* 0x140fe400078efeaa */
[C-C-:B------:R-:W-:Y:S02]  /*96d0*/  LOP3.LUT R16, R169.reuse, 0x1c, R170.reuse, 0xfe, !PT ;  /* 0x0000001ca9107812 */ /* 0x140fe400078efeaa */
[----:B------:R-:W-:Y:S01]  /*96e0*/  LOP3.LUT R17, R169, 0x18, R170, 0xfe, !PT ;  /* 0x00000018a9117812 */ /* 0x000fe200078efeaa */
[----:B------:R-:W-:Y:S01]  /*96f0*/  BAR.SYNC.DEFER_BLOCKING 0x0 ;  /* 0x0000000000007b1d */ /* 0x000fe20000010000 */
[----:B---3--:R-:W-:-:S04]  /*9700*/  ISETP.NE.U32.AND P0, PT, R6, RZ, PT ;  /* 0x000000ff0600720c */ /* 0x008fc80003f05070 */
[----:B------:R-:W-:Y:S02]  /*9710*/  SEL R6, RZ, 0x240, !P0 ;  /* 0x00000240ff067807 */ /* 0x000fe40004000000 */
[----:B--2---:R-:W-:Y:S02]  /*9720*/  LOP3.LUT R9, R0, 0x40, R8, 0xf8, !PT ;  /* 0x0000004000097812 */ /* 0x004fe400078ef808 */
[----:B-----5:R-:W-:Y:S02]  /*9730*/  LOP3.LUT R13, R6, 0x30, R7, 0xf8, !PT ;  /* 0x00000030060d7812 */ /* 0x020fe400078ef807 */
[----:B------:R-:W-:-:S04]  /*9740*/  SHF.R.S32.HI R6, RZ, 0x4, R12 ;  /* 0x00000004ff067819 */ /* 0x000fc8000001140c */
[----:B------:R-:W-:Y:S02]  /*9750*/  SGXT R6, R6, 0x1 ;  /* 0x000000010606781a */ /* 0x000fe40000000200 */
[----:B------:R-:W-:Y:S02]  /*9760*/  LOP3.LUT R7, R12, 0x20, RZ, 0xc0, !PT ;  /* 0x000000200c077812 */ /* 0x000fe400078ec0ff */
[----:B------:R-:W-:-:S05]  /*9770*/  LOP3.LUT R6, R9, 0x240, R6, 0x78, !PT ;  /* 0x0000024009067812 */ /* 0x000fca00078e7806 */
[C---:B------:R-:W-:Y:S02]  /*9780*/  IMAD R6, R7.reuse, 0x8, R6 ;  /* 0x0000000807067824 */ /* 0x040fe400078e0206 */
[----:B------:R-:W-:-:S03]  /*9790*/  IMAD.SHL.U32 R10, R7, 0x2, RZ ;  /* 0x00000002070a7824 */ /* 0x000fc600078e00ff */
[----:B------:R-:W-:Y:S01]  /*97a0*/  LOP3.LUT R7, R6, 0x8, RZ, 0x3c, !PT ;  /* 0x0000000806077812 */ /* 0x000fe200078e3cff */
[----:B------:R-:W-:Y:S01]  /*97b0*/  STS.64 [R6+UR4], R136 ;  /* 0x0000008806007988 */ /* 0x000fe20008000a04 */
[----:B------:R-:W-:-:S03]  /*97c0*/  SHF.R.S32.HI R8, RZ, 0x3, R12 ;  /* 0x00000003ff087819 */ /* 0x000fc6000001140c */
[----:B------:R-:W-:Y:S01]  /*97d0*/  STS.64 [R6+UR4+0x80], R4 ;  /* 0x0000800406007988 */ /* 0x000fe20008000a04 */
[----:B------:R-:W-:-:S03]  /*97e0*/  SGXT R8, R8, 0x1 ;  /* 0x000000010808781a */ /* 0x000fc60000000200 */
[----:B------:R-:W-:Y:S04]  /*97f0*/  STS.64 [R7+UR4+0x400], R138 ;  /* 0x0004008a07007988 */ /* 0x000fe80008000a04 */
[----:B------:R0:W-:Y:S01]  /*9800*/  STS.64 [R7+UR4+0x480], R2 ;  /* 0x0004800207007988 */ /* 0x0001e20008000a04 */
[----:B------:R-:W-:Y:S02]  /*9810*/  LOP3.LUT R0, R12, 0x10, RZ, 0xc0, !PT ;  /* 0x000000100c007812 */ /* 0x000fe400078ec0ff */
[----:B------:R-:W-:Y:S02]  /*9820*/  LOP3.LUT R11, R8, 0x408, RZ, 0xc0, !PT ;  /* 0x00000408080b7812 */ /* 0x000fe400078ec0ff */
[----:B------:R-:W-:-:S03]  /*9830*/  LOP3.LUT R13, R13, R10, RZ, 0x3c, !PT ;  /* 0x0000000a0d0d7212 */ /* 0x000fc600078e3cff */
[----:B------:R-:W-:-:S04]  /*9840*/  IMAD R0, R0, 0x8, R11 ;  /* 0x0000000800007824 */ /* 0x000fc800078e020b */
[----:B------:R-:W-:Y:S01]  /*9850*/  IMAD.IADD R9, R0, 0x1, R13 ;  /* 0x0000000100097824 */ /* 0x000fe200078e020d */
[----:B------:R-:W-:Y:S04]  /*9860*/  BAR.SYNC.DEFER_BLOCKING 0x0 ;  /* 0x0000000000007b1d */ /* 0x000fe80000010000 */
[----:B------:R-:W-:Y:S02]  /*9870*/  LOP3.LUT R18, R9, 0x8, RZ, 0x3c, !PT ;  /* 0x0000000809127812 */ /* 0x000fe400078e3cff */
[----:B------:R-:W2:Y:S04]  /*9880*/  LDS.64 R24, [R9+UR4] ;  /* 0x0000000409187984 */ /* 0x000ea80008000a00 */
[----:B------:R-:W3:Y:S04]  /*9890*/  LDS.64 R28, [R18+UR4] ;  /* 0x00000004121c7984 */ /* 0x000ee80008000a00 */
[----:B------:R4:W5:Y:S04]  /*98a0*/  LDS.64 R26, [R9+UR4+0x100] ;  /* 0x00010004091a7984 */ /* 0x0009680008000a00 */
[----:B------:R2:W2:Y:S01]  /*98b0*/  LDS.64 R30, [R18+UR4+0x100] ;  /* 0x00010004121e7984 */ /* 0x0004a20008000a00 */
[----:B0-----:R-:W-:Y:S01]  /*98c0*/  LOP3.LUT R3, R169, R170, RZ, 0xfc, !PT ;  /* 0x000000aaa9037212 */ /* 0x001fe200078efcff */
[C---:B-1----:R-:W-:Y:S01]  /*98d0*/  IMAD R4, R19.reuse, UR5, RZ ;  /* 0x0000000513047c24 */ /* 0x042fe2000f8e02ff */
[----:B------:R-:W-:-:S02]  /*98e0*/  ISETP.GE.AND P0, PT, R19, UR10, PT ;  /* 0x0000000a13007c0c */ /* 0x000fc4000bf06270 */
[--C-:B------:R-:W-:Y:S02]  /*98f0*/  LOP3.LUT R2, R169, 0x4, R170.reuse, 0xfe, !PT ;  /* 0x00000004a9027812 */ /* 0x100fe400078efeaa */
[C---:B------:R-:W-:Y:S01]  /*9900*/  ISETP.LT.AND P2, PT, R3.reuse, UR11, !P0 ;  /* 0x0000000b03007c0c */ /* 0x040fe2000c741270 */
[----:B------:R-:W-:Y:S01]  /*9910*/  IMAD R3, R3, UR6, RZ ;  /* 0x0000000603037c24 */ /* 0x000fe2000f8e02ff */
[----:B------:R-:W-:Y:S01]  /*9920*/  LEA R21, P1, R4, UR8, 0x1 ;  /* 0x0000000804157c11 */ /* 0x000fe2000f8208ff */
[C---:B------:R-:W-:Y:S01]  /*9930*/  IMAD R5, R2.reuse, UR6, RZ ;  /* 0x0000000602057c24 */ /* 0x040fe2000f8e02ff */
[----:B------:R-:W-:Y:S02]  /*9940*/  ISETP.LT.AND P4, PT, R2, UR11, !P0 ;  /* 0x0000000b02007c0c */ /* 0x000fe4000c781270 */
[----:B------:R-:W-:Y:S02]  /*9950*/  LEA.HI.X.SX32 R22, R4, UR9, 0x1, P1 ;  /* 0x0000000904167c11 */ /* 0x000fe400088f0eff */
[----:B------:R-:W-:-:S02]  /*9960*/  LOP3.LUT R0, R169, 0x38, R170, 0xfe, !PT ;  /* 0x00000038a9007812 */ /* 0x000fc400078efeaa */
[C-C-:B------:R-:W-:Y:S02]  /*9970*/  LOP3.LUT R11, R169.reuse, 0x34, R170.reuse, 0xfe, !PT ;  /* 0x00000034a90b7812 */ /* 0x140fe400078efeaa */
[C-C-:B------:R-:W-:Y:S02]  /*9980*/  LOP3.LUT R10, R169.reuse, 0x30, R170.reuse, 0xfe, !PT ;  /* 0x00000030a90a7812 */ /* 0x140fe400078efeaa */
[C-C-:B------:R-:W-:Y:S02]  /*9990*/  LOP3.LUT R12, R169.reuse, 0x2c, R170.reuse, 0xfe, !PT ;  /* 0x0000002ca90c7812 */ /* 0x140fe400078efeaa */
[C-C-:B------:R-:W-:Y:S02]  /*99a0*/  LOP3.LUT R13, R169.reuse, 0x28, R170.reuse, 0xfe, !PT ;  /* 0x00000028a90d7812 */ /* 0x140fe400078efeaa */
[C-C-:B------:R-:W-:Y:S02]  /*99b0*/  LOP3.LUT R8, R169.reuse, 0x14, R170.reuse, 0xfe, !PT ;  /* 0x00000014a9087812 */ /* 0x140fe400078efeaa */
[----:B----4-:R-:W-:-:S02]  /*99c0*/  LOP3.LUT R9, R169, 0x10, R170, 0xfe, !PT ;  /* 0x00000010a9097812 */ /* 0x010fc400078efeaa */
[-C--:B------:R-:W-:Y:S02]  /*99d0*/  LEA R2, P1, R3, R21.reuse, 0x1 ;  /* 0x0000001503027211 */ /* 0x080fe400078208ff */
[--C-:B------:R-:W-:Y:S02]  /*99e0*/  LOP3.LUT R7, R169, 0xc, R170.reuse, 0xfe, !PT ;  /* 0x0000000ca9077812 */ /* 0x100fe400078efeaa */
[----:B------:R-:W-:Y:S02]  /*99f0*/  LEA R4, P3, R5, R21, 0x1 ;  /* 0x0000001505047211 */ /* 0x000fe400078608ff */
[----:B------:R-:W-:Y:S02]  /*9a00*/  LOP3.LUT R170, R169, 0x8, R170, 0xfe, !PT ;  /* 0x00000008a9aa7812 */ /* 0x000fe400078efeaa */
[-C--:B------:R-:W-:Y:S02]  /*9a10*/  LEA.HI.X.SX32 R3, R3, R22.reuse, 0x1, P1 ;  /* 0x0000001603037211 */ /* 0x080fe400008f0eff */
[----:B------:R-:W-:-:S02]  /*9a20*/  LEA.HI.X.SX32 R5, R5, R22, 0x1, P3 ;  /* 0x0000001605057211 */ /* 0x000fc400018f0eff */
[C---:B------:R-:W-:Y:S01]  /*9a30*/  ISETP.LT.AND P1, PT, R170.reuse, UR11, !P0 ;  /* 0x0000000baa007c0c */ /* 0x040fe2000c721270 */
[----:B------:R-:W-:Y:S01]  /*9a40*/  IMAD R170, R170, UR6, RZ ;  /* 0x00000006aaaa7c24 */ /* 0x000fe2000f8e02ff */
[----:B--2---:R0:W-:Y:S01]  /*9a50*/  @P2 STG.E.U16 desc[UR12][R2.64], R24 ;  /* 0x0000001802002986 */ /* 0x0041e2000c10150c */
[----:B------:R-:W-:-:S03]  /*9a60*/  IMAD R18, R7, UR6, RZ ;  /* 0x0000000607127c24 */ /* 0x000fc6000f8e02ff */
[----:B---3--:R1:W-:Y:S01]  /*9a70*/  @P4 STG.E.U16 desc[UR12][R4.64], R28 ;  /* 0x0000001c04004986 */ /* 0x0083e2000c10150c */
[----:B------:R-:W-:Y:S02]  /*9a80*/  LEA R6, P4, R170, R21, 0x1 ;  /* 0x00000015aa067211 */ /* 0x000fe400078808ff */
[----:B------:R-:W-:Y:S01]  /*9a90*/  ISETP.LT.AND P3, PT, R7, UR11, !P0 ;  /* 0x0000000b07007c0c */ /* 0x000fe2000c761270 */
[----:B------:R-:W-:Y:S01]  /*9aa0*/  IMAD R19, R9, UR6, RZ ;  /* 0x0000000609137c24 */ /* 0x000fe2000f8e02ff */
[----:B------:R-:W-:Y:S01]  /*9ab0*/  LOP3.LUT R169, R169, R20, RZ, 0xfc, !PT ;  /* 0x00000014a9a97212 */ /* 0x000fe200078efcff */
[----:B------:R-:W-:Y:S01]  /*9ac0*/  IMAD R20, R8, UR6, RZ ;  /* 0x0000000608147c24 */ /* 0x000fe2000f8e02ff */
[----:B------:R-:W-:Y:S02]  /*9ad0*/  LEA.HI.X.SX32 R7, R170, R22, 0x1, P4 ;  /* 0x00000016aa077211 */ /* 0x000fe400020f0eff */
[----:B------:R-:W-:Y:S02]  /*9ae0*/  ISETP.LT.AND P4, PT, R8, UR11, !P0 ;  /* 0x0000000b08007c0c */ /* 0x000fe4000c781270 */
[----:B------:R-:W-:-:S02]  /*9af0*/  ISETP.LT.AND P2, PT, R9, UR11, !P0 ;  /* 0x0000000b09007c0c */ /* 0x000fc4000c741270 */
[CC--:B------:R-:W-:Y:S01]  /*9b00*/  LEA R8, P5, R18.reuse, R21.reuse, 0x1 ;  /* 0x0000001512087211 */ /* 0x0c0fe200078a08ff */
[----:B-----5:R2:W-:Y:S01]  /*9b10*/  @P1 STG.E.U16 desc[UR12][R6.64], R26 ;  /* 0x0000001a06001986 */ /* 0x0205e2000c10150c */
[CC--:B0-----:R-:W-:Y:S02]  /*9b20*/  LEA R2, P1, R19.reuse, R21.reuse, 0x1 ;  /* 0x0000001513027211 */ /* 0x0c1fe400078208ff */
[-C--:B------:R-:W-:Y:S02]  /*9b30*/  LEA.HI.X.SX32 R9, R18, R22.reuse, 0x1, P5 ;  /* 0x0000001612097211 */ /* 0x080fe400028f0eff */
[----:B-1----:R-:W-:Y:S02]  /*9b40*/  LEA R4, P6, R20, R21, 0x1 ;  /* 0x0000001514047211 */ /* 0x002fe400078c08ff */
[----:B------:R-:W-:Y:S01]  /*9b50*/  PRMT R24, R24, 0x7632, R24 ;  /* 0x0000763218187816 */ /* 0x000fe20000000018 */
[----:B------:R-:W-:Y:S01]  /*9b60*/  @P3 STG.E.U16 desc[UR12][R8.64], R30 ;  /* 0x0000001e08003986 */ /* 0x000fe2000c10150c */
[----:B------:R-:W-:-:S02]  /*9b70*/  LEA.HI.X.SX32 R3, R19, R22, 0x1, P1 ;  /* 0x0000001613037211 */ /* 0x000fc400008f0eff */
[----:B------:R-:W-:Y:S02]  /*9b80*/  PRMT R28, R28, 0x7632, R28 ;  /* 0x000076321c1c7816 */ /* 0x000fe4000000001c */
[-C--:B------:R-:W-:Y:S02]  /*9b90*/  LEA.HI.X.SX32 R5, R20, R22.reuse, 0x1, P6 ;  /* 0x0000001614057211 */ /* 0x080fe400030f0eff */
[C---:B------:R-:W-:Y:S01]  /*9ba0*/  ISETP.LT.AND P1, PT, R17.reuse, UR11, !P0 ;  /* 0x0000000b11007c0c */ /* 0x040fe2000c721270 */
[----:B------:R-:W-:Y:S01]  /*9bb0*/  IMAD R17, R17, UR6, RZ ;  /* 0x0000000611117c24 */ /* 0x000fe2000f8e02ff */
[C---:B------:R-:W-:Y:S01]  /*9bc0*/  ISETP.LT.AND P3, PT, R16.reuse, UR11, !P0 ;  /* 0x0000000b10007c0c */ /* 0x040fe2000c761270 */
[----:B------:R-:W-:Y:S01]  /*9bd0*/  IMAD R16, R16, UR6, RZ ;  /* 0x0000000610107c24 */ /* 0x000fe2000f8e02ff */
[----:B------:R0:W-:Y:S01]  /*9be0*/  @P2 STG.E.U16 desc[UR12][R2.64], R24 ;  /* 0x0000001802002986 */ /* 0x0001e2000c10150c */
[C---:B------:R-:W-:Y:S01]  /*9bf0*/  ISETP.LT.AND P2, PT, R15.reuse, UR11, !P0 ;  /* 0x0000000b0f007c0c */ /* 0x040fe2000c741270 */
[----:B------:R-:W-:Y:S01]  /*9c00*/  IMAD R15, R15, UR6, RZ ;  /* 0x000000060f0f7c24 */ /* 0x000fe2000f8e02ff */
[C---:B--2---:R-:W-:Y:S01]  /*9c10*/  LEA R6, P6, R17.reuse, R21, 0x1 ;  /* 0x0000001511067211 */ /* 0x044fe200078c08ff */
[----:B------:R1:W-:Y:S01]  /*9c20*/  @P4 STG.E.U16 desc[UR12][R4.64], R28 ;  /* 0x0000001c04004986 */ /* 0x0003e2000c10150c */
[C---:B------:R-:W-:Y:S01]  /*9c30*/  ISETP.LT.AND P4, PT, R14.reuse, UR11, !P0 ;  /* 0x0000000b0e007c0c */ /* 0x040fe2000c781270 */
[----:B------:R-:W-:Y:S01]  /*9c40*/  IMAD R14, R14, UR6, RZ ;  /* 0x000000060e0e7c24 */ /* 0x000fe2000f8e02ff */
[----:B------:R-:W-:-:S02]  /*9c50*/  LEA.HI.X.SX32 R7, R17, R22, 0x1, P6 ;  /* 0x0000001611077211 */ /* 0x000fc400030f0eff */
[-C--:B0-----:R-:W-:Y:S02]  /*9c60*/  LEA R2, P5, R16, R21.reuse, 0x1 ;  /* 0x0000001510027211 */ /* 0x081fe400078a08ff */
[----:B------:R-:W-:Y:S02]  /*9c70*/  PRMT R26, R26, 0x7632, R26 ;  /* 0x000076321a1a7816 */ /* 0x000fe4000000001a */
[-C--:B-1----:R-:W-:Y:S02]  /*9c80*/  LEA R4, P6, R15, R21.reuse, 0x1 ;  /* 0x000000150f047211 */ /* 0x082fe400078c08ff */
[----:B------:R-:W-:Y:S02]  /*9c90*/  LEA.HI.X.SX32 R3, R16, R22, 0x1, P5 ;  /* 0x0000001610037211 */ /* 0x000fe400028f0eff */
[----:B------:R-:W-:Y:S02]  /*9ca0*/  LEA R8, P5, R14, R21, 0x1 ;  /* 0x000000150e087211 */ /* 0x000fe400078a08ff */
[----:B------:R-:W-:-:S02]  /*9cb0*/  PRMT R30, R30, 0x7632, R30 ;  /* 0x000076321e1e7816 */ /* 0x000fc4000000001e */
[-C--:B------:R-:W-:Y:S02]  /*9cc0*/  LEA.HI.X.SX32 R5, R15, R22.reuse, 0x1, P6 ;  /* 0x000000160f057211 */ /* 0x080fe400030f0eff */
[----:B------:R-:W-:Y:S01]  /*9cd0*/  LEA.HI.X.SX32 R9, R14, R22, 0x1, P5 ;  /* 0x000000160e097211 */ /* 0x000fe200028f0eff */
[----:B------:R-:W-:Y:S04]  /*9ce0*/  @P1 STG.E.U16 desc[UR12][R6.64], R26 ;  /* 0x0000001a06001986 */ /* 0x000fe8000c10150c */
[----:B------:R-:W-:Y:S04]  /*9cf0*/  @P3 STG.E.U16 desc[UR12][R2.64], R30 ;  /* 0x0000001e02003986 */ /* 0x000fe8000c10150c */
[----:B------:R0:W-:Y:S04]  /*9d00*/  @P2 STG.E.U16 desc[UR12][R4.64], R25 ;  /* 0x0000001904002986 */ /* 0x0001e8000c10150c */
[----:B------:R1:W-:Y:S01]  /*9d10*/  @P4 STG.E.U16 desc[UR12][R8.64], R29 ;  /* 0x0000001d08004986 */ /* 0x0003e2000c10150c */
[C---:B------:R-:W-:Y:S01]  /*9d20*/  ISETP.LT.AND P4, PT, R12.reuse, UR11, !P0 ;  /* 0x0000000b0c007c0c */ /* 0x040fe2000c781270 */
[----:B------:R-:W-:-:S02]  /*9d30*/  IMAD R12, R12, UR6, RZ ;  /* 0x000000060c0c7c24 */ /* 0x000fc4000f8e02ff */
[----:B------:R-:W-:Y:S02]  /*9d40*/  IMAD R14, R10, UR6, RZ ;  /* 0x000000060a0e7c24 */ /* 0x000fe4000f8e02ff */
[----:B------:R-:W-:Y:S01]  /*9d50*/  IMAD R16, R0, UR6, RZ ;  /* 0x0000000600107c24 */ /* 0x000fe2000f8e02ff */
[-C--:B0-----:R-:W-:Y:S02]  /*9d60*/  LEA R4, P1, R12, R21.reuse, 0x1 ;  /* 0x000000150c047211 */ /* 0x081fe400078208ff */
[C---:B------:R-:W-:Y:S01]  /*9d70*/  ISETP.LT.AND P5, PT, R13.reuse, UR11, !P0 ;  /* 0x0000000b0d007c0c */ /* 0x040fe2000c7a1270 */
[----:B------:R-:W-:Y:S01]  /*9d80*/  IMAD R13, R13, UR6, RZ ;  /* 0x000000060d0d7c24 */ /* 0x000fe2000f8e02ff */
[----:B------:R-:W-:Y:S02]  /*9d90*/  LEA R6, P2, R14, R21, 0x1 ;  /* 0x000000150e067211 */ /* 0x000fe400078408ff */
[----:B------:R-:W-:Y:S02]  /*9da0*/  ISETP.LT.AND P3, PT, R10, UR11, !P0 ;  /* 0x0000000b0a007c0c */ /* 0x000fe4000c761270 */
[----:B------:R-:W-:-:S02]  /*9db0*/  LEA.HI.X.SX32 R5, R12, R22, 0x1, P1 ;  /* 0x000000160c057211 */ /* 0x000fc400008f0eff */
[-C--:B------:R-:W-:Y:S01]  /*9dc0*/  LEA R10, P1, R16, R21.reuse, 0x1 ;  /* 0x00000015100a7211 */ /* 0x080fe200078208ff */
[----:B------:R-:W-:Y:S01]  /*9dd0*/  IMAD R15, R11, UR6, RZ ;  /* 0x000000060b0f7c24 */ /* 0x000fe2000f8e02ff */
[-C--:B------:R-:W-:Y:S02]  /*9de0*/  LEA.HI.X.SX32 R7, R14, R22.reuse, 0x1, P2 ;  /* 0x000000160e077211 */ /* 0x080fe400010f0eff */
[----:B------:R-:W-:Y:S02]  /*9df0*/  LEA R2, P6, R13, R21, 0x1 ;  /* 0x000000150d027211 */ /* 0x000fe400078c08ff */
[----:B------:R-:W-:Y:S02]  /*9e00*/  ISETP.LT.AND P2, PT, R11, UR11, !P0 ;  /* 0x0000000b0b007c0c */ /* 0x000fe4000c741270 */
[----:B------:R-:W-:Y:S02]  /*9e10*/  LEA.HI.X.SX32 R11, R16, R22, 0x1, P1 ;  /* 0x00000016100b7211 */ /* 0x000fe400008f0eff */
[----:B------:R-:W-:-:S02]  /*9e20*/  ISETP.LT.AND P1, PT, R0, UR11, !P0 ;  /* 0x0000000b00007c0c */ /* 0x000fc4000c721270 */
[----:B------:R-:W-:Y:S02]  /*9e30*/  ISETP.LT.AND P0, PT, R169, UR11, !P0 ;  /* 0x0000000ba9007c0c */ /* 0x000fe4000c701270 */
[-C--:B------:R-:W-:Y:S02]  /*9e40*/  LEA.HI.X.SX32 R3, R13, R22.reuse, 0x1, P6 ;  /* 0x000000160d037211 */ /* 0x080fe400030f0eff */
[----:B-1----:R-:W-:Y:S01]  /*9e50*/  LEA R8, P6, R15, R21, 0x1 ;  /* 0x000000150f087211 */ /* 0x002fe200078c08ff */
[----:B------:R-:W-:Y:S01]  /*9e60*/  IMAD R17, R169, UR6, RZ ;  /* 0x00000006a9117c24 */ /* 0x000fe2000f8e02ff */
[----:B------:R-:W-:Y:S02]  /*9e70*/  PRMT R25, R25, 0x7632, R25 ;  /* 0x0000763219197816 */ /* 0x000fe40000000019 */
[----:B------:R-:W-:Y:S02]  /*9e80*/  LEA.HI.X.SX32 R9, R15, R22, 0x1, P6 ;  /* 0x000000160f097211 */ /* 0x000fe400030f0eff */
[----:B------:R-:W-:Y:S01]  /*9e90*/  PRMT R29, R29, 0x7632, R29 ;  /* 0x000076321d1d7816 */ /* 0x000fe2000000001d */
[----:B------:R0:W-:Y:S01]  /*9ea0*/  @P5 STG.E.U16 desc[UR12][R2.64], R27 ;  /* 0x0000001b02005986 */ /* 0x0001e2000c10150c */
[----:B------:R-:W-:-:S03]  /*9eb0*/  PRMT R0, R27, 0x7632, R0 ;  /* 0x000076321b007816 */ /* 0x000fc60000000000 */
[----:B------:R0:W-:Y:S01]  /*9ec0*/  @P4 STG.E.U16 desc[UR12][R4.64], R31 ;  /* 0x0000001f04004986 */ /* 0x0001e2000c10150c */
[----:B------:R-:W-:-:S03]  /*9ed0*/  LEA R12, P6, R17, R21, 0x1 ;  /* 0x00000015110c7211 */ /* 0x000fc600078c08ff */
[----:B------:R0:W-:Y:S04]  /*9ee0*/  @P3 STG.E.U16 desc[UR12][R6.64], R25 ;  /* 0x0000001906003986 */ /* 0x0001e8000c10150c */
[----:B------:R0:W-:Y:S01]  /*9ef0*/  @P2 STG.E.U16 desc[UR12][R8.64], R29 ;  /* 0x0000001d08002986 */ /* 0x0001e2000c10150c */
[----:B------:R-:W-:-:S03]  /*9f00*/  LEA.HI.X.SX32 R13, R17, R22, 0x1, P6 ;  /* 0x00000016110d7211 */ /* 0x000fc600030f0eff */
[----:B------:R0:W-:Y:S01]  /*9f10*/  @P1 STG.E.U16 desc[UR12][R10.64], R0 ;  /* 0x000000000a001986 */ /* 0x0001e2000c10150c */
[----:B------:R-:W-:Y:S05]  /*9f20*/  @!P0 EXIT ;  /* 0x000000000000894d */ /* 0x000fea0003800000 */
[----:B0-----:R-:W-:-:S05]  /*9f30*/  PRMT R6, R31, 0x7632, R6 ;  /* 0x000076321f067816 */ /* 0x001fca0000000006 */
[----:B------:R-:W-:Y:S01]  /*9f40*/  STG.E.U16 desc[UR12][R12.64], R6 ;  /* 0x000000060c007986 */ /* 0x000fe2000c10150c */
[----:B------:R-:W-:Y:S05]  /*9f50*/  EXIT ;  /* 0x000000000000794d */ /* 0x000fea0003800000 */
.L_x_3:
[----:B------:R-:W-:-:S00]  /*9f60*/  BRA `(.L_x_3) ;  /* 0xfffffffc00fc7947 */ /* 0x000fc0000383ffff */
[----:B------:R-:W-:-:S00]  /*9f70*/  NOP ;  /* 0x0000000000007918 */ /* 0x000fc00000000000 */
        /* <DEDUP_REMOVED lines=8> */
.L_x_4:


//--------------------- .nv.shared.matmul_kernel  --------------------------
	.section	.nv.shared.matmul_kernel,"aw",@nobits
	.sectionflags	@""
	.align	16
	.zero		1024


//--------------------- .nv.shared.reserved.0     --------------------------
	.section	.nv.shared.reserved.0,"aw",@nobits
	.weak		__nv_reservedSMEM_offset_0_alias
	.size		__nv_reservedSMEM_offset_0_alias, 0, 64
	.other		__nv_reservedSMEM_offset_0_alias,@"STO_CUDA_RESERVED_SHARED STV_DEFAULT"
__nv_reservedSMEM_offset_0_alias:
	.zero		0
	.zero		64


//--------------------- .nv.constant0.matmul_kernel --------------------------
	.section	.nv.constant0.matmul_kernel,"a",@progbits
	.sectionflags	@""
	.align	4
.nv.constant0.matmul_kernel:
	.zero		976


//--------------------- SYMBOLS --------------------------

	.type		.nv.reservedSmem.offset0,@object
	.size		.nv.reservedSmem.offset0,0x4
	.type		.nv.reservedSmem.cap,@object
	.size		.nv.reservedSmem.cap,0x4
